// auto-generated by cutlass_sweep.gemm — config: {"arch": "sm_90", "cluster_m": 2, "cluster_n": 1, "dtype": "e4m3", "dtype_b": "e4m3", "layout": "nt", "stages": 0, "tile_k": 256, "tile_m": 64, "tile_n": 32}
#include "cutlass/cutlass.h"
#include "cutlass/gemm/collective/collective_builder.hpp"
#include "cutlass/gemm/device/gemm_universal_adapter.h"
#include "cutlass/gemm/kernel/gemm_universal.hpp"
#include "cutlass/epilogue/collective/collective_builder.hpp"

using ElemA = cutlass::float_e4m3_t;
using ElemB = cutlass::float_e4m3_t;
using ElemCD = cutlass::float_e4m3_t;
using Acc  = float;
using TileShape    = cute::Shape<cute::_64, cute::_32, cute::_256>;
using ClusterShape = cute::Shape<cute::_2, cute::_1, cute::_1>;

using CollectiveEpilogue = typename cutlass::epilogue::collective::CollectiveBuilder<
    cutlass::arch::Sm90, cutlass::arch::OpClassTensorOp,
    TileShape, ClusterShape,
    cutlass::epilogue::collective::EpilogueTileAuto,
    Acc, Acc,
    ElemCD, cutlass::layout::RowMajor, 128 / cutlass::sizeof_bits<ElemCD>::value,
    ElemCD, cutlass::layout::RowMajor, 128 / cutlass::sizeof_bits<ElemCD>::value,
    cutlass::epilogue::collective::EpilogueScheduleAuto
  >::CollectiveOp;

using CollectiveMainloop = typename cutlass::gemm::collective::CollectiveBuilder<
    cutlass::arch::Sm90, cutlass::arch::OpClassTensorOp,
    ElemA, cutlass::layout::RowMajor, 128 / cutlass::sizeof_bits<ElemA>::value,
    ElemB, cutlass::layout::ColumnMajor, 128 / cutlass::sizeof_bits<ElemB>::value,
    Acc,
    TileShape, ClusterShape,
    cutlass::gemm::collective::StageCountAutoCarveout<static_cast<int>(sizeof(typename CollectiveEpilogue::SharedStorage))>,
    cutlass::gemm::collective::KernelScheduleAuto
  >::CollectiveOp;

using GemmKernel = cutlass::gemm::kernel::GemmUniversal<
    cute::Shape<int,int,int,int>,
    CollectiveMainloop,
    CollectiveEpilogue
>;
using Gemm = cutlass::gemm::device::GemmUniversalAdapter<GemmKernel>;

// Force the device kernel symbol into the cubin without needing a host main.
auto* _anchor = &cutlass::device_kernel<GemmKernel>;


// ===== COMPILED SASS (sm_90a) =====

	.target	sm_90a

	.elftype	@"ET_EXEC"


//--------------------- .note.nv.tkinfo           --------------------------
	.section	.note.nv.tkinfo,"",@"SHT_NOTE"
	.sectionflags	@"SHF_NOTE_NV_TKINFO"
	.tkinfo
        /*0018*/ 	.word	0x00000002
        /*0030*/ 	.string	""
        /*0030*/ 	.string	"ptxas"
        /*0030*/ 	.string	"Cuda compilation tools, release 13.0, V13.0.88"
        /*0030*/ 	.string	"Build cuda_13.0.r13.0/compiler.36424714_0"
        /*0030*/ 	.string	"-arch sm_90a -m 64 "



//--------------------- .note.nv.cuinfo           --------------------------
	.section	.note.nv.cuinfo,"",@"SHT_NOTE"
	.sectionflags	@"SHF_NOTE_NV_CUINFO"
        /*0018*/ 	.short	0x0002
        /*001a*/ 	.short	0x005a
        /*001c*/ 	.short	0x0082
	.zero		2


//--------------------- .nv.info                  --------------------------
	.section	.nv.info,"",@"SHT_CUDA_INFO"
	.align	4


	//----- nvinfo : EIATTR_REGCOUNT
	.align		4
        /*0000*/ 	.byte	0x04, 0x2f
        /*0002*/ 	.short	(.L_12 - .L_11)
	.align		4
.L_11:
        /*0004*/ 	.word	index@(_ZN7cutlass13device_kernelINS_4gemm6kernel13GemmUniversalIN4cute5tupleIJiiiiEEENS1_10collective13CollectiveMmaINS1_37MainloopSm90TmaGmmaWarpSpecializedFP8ILi9ENS5_IJNS4_1CILi2EEENSA_ILi1EEESC_EEENS1_32KernelTmaWarpSpecializedPingpongEEENS5_IJNSA_ILi64EEENSA_ILi32EEENSA_ILi256EEEEEENS_12float_e4m3_tENS5_IJlSC_lEEESK_SL_NS4_8TiledMMAINS4_8MMA_AtomIJNS4_4SM904GMMA30MMA_64x32x32_F32E4M3E4M3_SS_TNILNSP_7ScaleInE1ELSR_1EEEEEENS4_6LayoutINS5_IJSC_SC_SC_EEENS5_IJNSA_ILi0EEESW_SW_EEEEENS5_IJNS4_10UnderscoreESZ_SZ_EEEEENS4_13SM90_TMA_LOADENS4_14ComposedLayoutINS4_7SwizzleILi3ELi4ELi3EEENS4_18smem_ptr_flag_bitsILi8EEENSU_INS5_IJNSA_ILi8EEENSA_ILi128EEEEEENS5_IJS19_SC_EEEEEEEvNS4_8identityENS4_23SM90_TMA_LOAD_MULTICASTES1D_vS1E_EENS_8epilogue10collective6detail29Sm90TmaWarpSpecializedAdapterINS1I_15DefaultEpilogueISK_SL_SL_NS1H_6thread17LinearCombinationISK_Li1EffLNS1M_9ScaleType4KindE0ELNS_15FloatRoundStyleE2ESK_EENS1_15EpilogueDefaultEEEEEvvEEEEvNT_6ParamsE)
        /*0008*/ 	.word	0x000000a8


	//----- nvinfo : EIATTR_FRAME_SIZE
	.align		4
.L_12:
        /*000c*/ 	.byte	0x04, 0x11
        /*000e*/ 	.short	(.L_14 - .L_13)
	.align		4
.L_13:
        /*0010*/ 	.word	index@(_ZN7cutlass13device_kernelINS_4gemm6kernel13GemmUniversalIN4cute5tupleIJiiiiEEENS1_10collective13CollectiveMmaINS1_37MainloopSm90TmaGmmaWarpSpecializedFP8ILi9ENS5_IJNS4_1CILi2EEENSA_ILi1EEESC_EEENS1_32KernelTmaWarpSpecializedPingpongEEENS5_IJNSA_ILi64EEENSA_ILi32EEENSA_ILi256EEEEEENS_12float_e4m3_tENS5_IJlSC_lEEESK_SL_NS4_8TiledMMAINS4_8MMA_AtomIJNS4_4SM904GMMA30MMA_64x32x32_F32E4M3E4M3_SS_TNILNSP_7ScaleInE1ELSR_1EEEEEENS4_6LayoutINS5_IJSC_SC_SC_EEENS5_IJNSA_ILi0EEESW_SW_EEEEENS5_IJNS4_10UnderscoreESZ_SZ_EEEEENS4_13SM90_TMA_LOADENS4_14ComposedLayoutINS4_7SwizzleILi3ELi4ELi3EEENS4_18smem_ptr_flag_bitsILi8EEENSU_INS5_IJNSA_ILi8EEENSA_ILi128EEEEEENS5_IJS19_SC_EEEEEEEvNS4_8identityENS4_23SM90_TMA_LOAD_MULTICASTES1D_vS1E_EENS_8epilogue10collective6detail29Sm90TmaWarpSpecializedAdapterINS1I_15DefaultEpilogueISK_SL_SL_NS1H_6thread17LinearCombinationISK_Li1EffLNS1M_9ScaleType4KindE0ELNS_15FloatRoundStyleE2ESK_EENS1_15EpilogueDefaultEEEEEvvEEEEvNT_6ParamsE)
        /*0014*/ 	.word	0x00000000


	//----- nvinfo : EIATTR_MIN_STACK_SIZE
	.align		4
.L_14:
        /*0018*/ 	.byte	0x04, 0x12
        /*001a*/ 	.short	(.L_16 - .L_15)
	.align		4
.L_15:
        /*001c*/ 	.word	index@(_ZN7cutlass13device_kernelINS_4gemm6kernel13GemmUniversalIN4cute5tupleIJiiiiEEENS1_10collective13CollectiveMmaINS1_37MainloopSm90TmaGmmaWarpSpecializedFP8ILi9ENS5_IJNS4_1CILi2EEENSA_ILi1EEESC_EEENS1_32KernelTmaWarpSpecializedPingpongEEENS5_IJNSA_ILi64EEENSA_ILi32EEENSA_ILi256EEEEEENS_12float_e4m3_tENS5_IJlSC_lEEESK_SL_NS4_8TiledMMAINS4_8MMA_AtomIJNS4_4SM904GMMA30MMA_64x32x32_F32E4M3E4M3_SS_TNILNSP_7ScaleInE1ELSR_1EEEEEENS4_6LayoutINS5_IJSC_SC_SC_EEENS5_IJNSA_ILi0EEESW_SW_EEEEENS5_IJNS4_10UnderscoreESZ_SZ_EEEEENS4_13SM90_TMA_LOADENS4_14ComposedLayoutINS4_7SwizzleILi3ELi4ELi3EEENS4_18smem_ptr_flag_bitsILi8EEENSU_INS5_IJNSA_ILi8EEENSA_ILi128EEEEEENS5_IJS19_SC_EEEEEEEvNS4_8identityENS4_23SM90_TMA_LOAD_MULTICASTES1D_vS1E_EENS_8epilogue10collective6detail29Sm90TmaWarpSpecializedAdapterINS1I_15DefaultEpilogueISK_SL_SL_NS1H_6thread17LinearCombinationISK_Li1EffLNS1M_9ScaleType4KindE0ELNS_15FloatRoundStyleE2ESK_EENS1_15EpilogueDefaultEEEEEvvEEEEvNT_6ParamsE)
        /*0020*/ 	.word	0x00000000
.L_16:


//--------------------- .nv.compat                --------------------------
	.section	.nv.compat,"",@"SHT_CUDA_COMPAT_INFO"
	.align	4
        /*0000*/ 	.byte	0x02, 0x09, 0x01, 0x00, 0x02, 0x02, 0x04, 0x00, 0x02, 0x05, 0x05, 0x00, 0x03, 0x07, 0x01, 0x01
        /*0010*/ 	.byte	0x02, 0x03, 0x01, 0x00, 0x02, 0x06, 0x01, 0x00, 0x04, 0x0b, 0x08, 0x00, 0x00, 0x00, 0x00, 0x00
        /*0020*/ 	.byte	0x00, 0x00, 0x00, 0x00


//--------------------- .nv.info._ZN7cutlass13device_kernelINS_4gemm6kernel13GemmUniversalIN4cute5tupleIJiiiiEEENS1_10collective13CollectiveMmaINS1_37MainloopSm90TmaGmmaWarpSpecializedFP8ILi9ENS5_IJNS4_1CILi2EEENSA_ILi1EEESC_EEENS1_32KernelTmaWarpSpecializedPingpongEEENS5_IJNSA_ILi64EEENSA_ILi32EEENSA_ILi256EEEEEENS_12float_e4m3_tENS5_IJlSC_lEEESK_SL_NS4_8TiledMMAINS4_8MMA_AtomIJNS4_4SM904GMMA30MMA_64x32x32_F32E4M3E4M3_SS_TNILNSP_7ScaleInE1ELSR_1EEEEEENS4_6LayoutINS5_IJSC_SC_SC_EEENS5_IJNSA_ILi0EEESW_SW_EEEEENS5_IJNS4_10UnderscoreESZ_SZ_EEEEENS4_13SM90_TMA_LOADENS4_14ComposedLayoutINS4_7SwizzleILi3ELi4ELi3EEENS4_18smem_ptr_flag_bitsILi8EEENSU_INS5_IJNSA_ILi8EEENSA_ILi128EEEEEENS5_IJS19_SC_EEEEEEEvNS4_8identityENS4_23SM90_TMA_LOAD_MULTICASTES1D_vS1E_EENS_8epilogue10collective6detail29Sm90TmaWarpSpecializedAdapterINS1I_15DefaultEpilogueISK_SL_SL_NS1H_6thread17LinearCombinationISK_Li1EffLNS1M_9ScaleType4KindE0ELNS_15FloatRoundStyleE2ESK_EENS1_15EpilogueDefaultEEEEEvvEEEEvNT_6ParamsE --------------------------
	.section	.nv.info._ZN7cutlass13device_kernelINS_4gemm6kernel13GemmUniversalIN4cute5tupleIJiiiiEEENS1_10collective13CollectiveMmaINS1_37MainloopSm90TmaGmmaWarpSpecializedFP8ILi9ENS5_IJNS4_1CILi2EEENSA_ILi1EEESC_EEENS1_32KernelTmaWarpSpecializedPingpongEEENS5_IJNSA_ILi64EEENSA_ILi32EEENSA_ILi256EEEEEENS_12float_e4m3_tENS5_IJlSC_lEEESK_SL_NS4_8TiledMMAINS4_8MMA_AtomIJNS4_4SM904GMMA30MMA_64x32x32_F32E4M3E4M3_SS_TNILNSP_7ScaleInE1ELSR_1EEEEEENS4_6LayoutINS5_IJSC_SC_SC_EEENS5_IJNSA_ILi0EEESW_SW_EEEEENS5_IJNS4_10UnderscoreESZ_SZ_EEEEENS4_13SM90_TMA_LOADENS4_14ComposedLayoutINS4_7SwizzleILi3ELi4ELi3EEENS4_18smem_ptr_flag_bitsILi8EEENSU_INS5_IJNSA_ILi8EEENSA_ILi128EEEEEENS5_IJS19_SC_EEEEEEEvNS4_8identityENS4_23SM90_TMA_LOAD_MULTICASTES1D_vS1E_EENS_8epilogue10collective6detail29Sm90TmaWarpSpecializedAdapterINS1I_15DefaultEpilogueISK_SL_SL_NS1H_6thread17LinearCombinationISK_Li1EffLNS1M_9ScaleType4KindE0ELNS_15FloatRoundStyleE2ESK_EENS1_15EpilogueDefaultEEEEEvvEEEEvNT_6ParamsE,"",@"SHT_CUDA_INFO"
	.sectionflags	@""
	.align	4


	//----- nvinfo : EIATTR_CUDA_API_VERSION
	.align		4
        /*0000*/ 	.byte	0x04, 0x37
        /*0002*/ 	.short	(.L_18 - .L_17)
.L_17:
        /*0004*/ 	.word	0x00000082


	//----- nvinfo : EIATTR_KPARAM_INFO
	.align		4
.L_18:
        /*0008*/ 	.byte	0x04, 0x17
        /*000a*/ 	.short	(.L_20 - .L_19)
.L_19:
        /*000c*/ 	.word	0x00000000
        /*0010*/ 	.short	0x0000
        /*0012*/ 	.short	0x0070
        /*0014*/ 	.byte	0x00, 0xf0, 0x01, 0x10


	//----- nvinfo : EIATTR_SPARSE_MMA_MASK
	.align		4
.L_20:
        /*0018*/ 	.byte	0x03, 0x50
        /*001a*/ 	.short	0x0000


	//----- nvinfo : EIATTR_MAXREG_COUNT
	.align		4
        /*001c*/ 	.byte	0x03, 0x1b
        /*001e*/ 	.short	0x00a8


	//----- nvinfo : EIATTR_NUM_BARRIERS
	.align		4
        /*0020*/ 	.byte	0x02, 0x4c
        /*0022*/ 	.byte	0x01
	.zero		1


	//----- nvinfo : EIATTR_MERCURY_ISA_VERSION
	.align		4
        /*0024*/ 	.byte	0x03, 0x5f
        /*0026*/ 	.short	0x0101


	//----- nvinfo : EIATTR_INT_WARP_WIDE_INSTR_OFFSETS
	.align		4
        /*0028*/ 	.byte	0x04, 0x31
        /*002a*/ 	.short	(.L_22 - .L_21)


	//   ....[0]....
.L_21:
        /*002c*/ 	.word	0x000005a0


	//   ....[1]....
        /*0030*/ 	.word	0x000005c0


	//   ....[2]....
        /*0034*/ 	.word	0x000005e0


	//   ....[3]....
        /*0038*/ 	.word	0x00000670


	//   ....[4]....
        /*003c*/ 	.word	0x000006c0


	//   ....[5]....
        /*0040*/ 	.word	0x000006e0


	//   ....[6]....
        /*0044*/ 	.word	0x00000830


	//   ....[7]....
        /*0048*/ 	.word	0x00000870


	//   ....[8]....
        /*004c*/ 	.word	0x000027c0


	//----- nvinfo : EIATTR_COOP_GROUP_MASK_REGIDS
	.align		4
.L_22:
        /*0050*/ 	.byte	0x04, 0x29
        /*0052*/ 	.short	(.L_24 - .L_23)


	//   ....[0]....
.L_23:
        /*0054*/ 	.word	0xffffffff


	//   ....[1]....
        /*0058*/ 	.word	0xffffffff


	//   ....[2]....
        /*005c*/ 	.word	0xffffffff


	//   ....[3]....
        /*0060*/ 	.word	0xffffffff


	//   ....[4]....
        /*0064*/ 	.word	0xffffffff


	//   ....[5]....
        /*0068*/ 	.word	0xffffffff


	//   ....[6]....
        /*006c*/ 	.word	0xffffffff


	//----- nvinfo : EIATTR_COOP_GROUP_INSTR_OFFSETS
	.align		4
.L_24:
        /*0070*/ 	.byte	0x04, 0x28
        /*0072*/ 	.short	(.L_26 - .L_25)


	//   ....[0]....
.L_25:
        /*0074*/ 	.word	0x00000060


	//   ....[1]....
        /*0078*/ 	.word	0x00000070


	//   ....[2]....
        /*007c*/ 	.word	0x00000130


	//   ....[3]....
        /*0080*/ 	.word	0x00000390


	//   ....[4]....
        /*0084*/ 	.word	0x000003d0


	//   ....[5]....
        /*0088*/ 	.word	0x00000450


	//   ....[6]....
        /*008c*/ 	.word	0x00000a20


	//----- nvinfo : EIATTR_REG_RECONFIG
	.align		4
.L_26:
        /*0090*/ 	.byte	0x01, 0x54
	.zero		2


	//----- nvinfo : EIATTR_MBARRIER_INSTR_OFFSETS
	.align		4
        /*0094*/ 	.byte	0x04, 0x39
        /*0096*/ 	.short	(.L_28 - .L_27)


	//   ....[0]....
.L_27:
        /*0098*/ 	.word	0x00000250
        /*009c*/ 	.word	0x000000ff
        /*00a0*/ 	.word	0x00000000
        /*00a4*/ 	.short	0x0100
        /*00a6*/ 	.byte	0x08
	.zero		1


	//   ....[1]....
        /*00a8*/ 	.word	0x00000260
        /*00ac*/ 	.word	0x000000ff
        /*00b0*/ 	.word	0x00000048
        /*00b4*/ 	.short	0x0100
        /*00b6*/ 	.byte	0x08
	.zero		1


	//   ....[2]....
        /*00b8*/ 	.word	0x00000270
        /*00bc*/ 	.word	0x000000ff
        /*00c0*/ 	.word	0x00000008
        /*00c4*/ 	.short	0x0100
        /*00c6*/ 	.byte	0x08
	.zero		1


	//   ....[3]....
        /*00c8*/ 	.word	0x00000280
        /*00cc*/ 	.word	0x000000ff
        /*00d0*/ 	.word	0x00000050
        /*00d4*/ 	.short	0x0100
        /*00d6*/ 	.byte	0x08
	.zero		1


	//   ....[4]....
        /*00d8*/ 	.word	0x00000290
        /*00dc*/ 	.word	0x000000ff
        /*00e0*/ 	.word	0x00000010
        /*00e4*/ 	.short	0x0100
        /*00e6*/ 	.byte	0x08
	.zero		1


	//   ....[5]....
        /*00e8*/ 	.word	0x000002a0
        /*00ec*/ 	.word	0x000000ff
        /*00f0*/ 	.word	0x00000058
        /*00f4*/ 	.short	0x0100
        /*00f6*/ 	.byte	0x08
	.zero		1


	//   ....[6]....
        /*00f8*/ 	.word	0x000002b0
        /*00fc*/ 	.word	0x000000ff
        /*0100*/ 	.word	0x00000018
        /*0104*/ 	.short	0x0100
        /*0106*/ 	.byte	0x08
	.zero		1


	//   ....[7]....
        /*0108*/ 	.word	0x000002c0
        /*010c*/ 	.word	0x000000ff
        /*0110*/ 	.word	0x00000060
        /*0114*/ 	.short	0x0100
        /*0116*/ 	.byte	0x08
	.zero		1


	//   ....[8]....
        /*0118*/ 	.word	0x000002d0
        /*011c*/ 	.word	0x000000ff
        /*0120*/ 	.word	0x00000020
        /*0124*/ 	.short	0x0100
        /*0126*/ 	.byte	0x08
	.zero		1


	//   ....[9]....
        /*0128*/ 	.word	0x000002e0
        /*012c*/ 	.word	0x000000ff
        /*0130*/ 	.word	0x00000068
        /*0134*/ 	.short	0x0100
        /*0136*/ 	.byte	0x08
	.zero		1


	//   ....[10]....
        /*0138*/ 	.word	0x000002f0
        /*013c*/ 	.word	0x000000ff
        /*0140*/ 	.word	0x00000028
        /*0144*/ 	.short	0x0100
        /*0146*/ 	.byte	0x08
	.zero		1


	//   ....[11]....
        /*0148*/ 	.word	0x00000300
        /*014c*/ 	.word	0x000000ff
        /*0150*/ 	.word	0x00000070
        /*0154*/ 	.short	0x0100
        /*0156*/ 	.byte	0x08
	.zero		1


	//   ....[12]....
        /*0158*/ 	.word	0x00000310
        /*015c*/ 	.word	0x000000ff
        /*0160*/ 	.word	0x00000030
        /*0164*/ 	.short	0x0100
        /*0166*/ 	.byte	0x08
	.zero		1


	//   ....[13]....
        /*0168*/ 	.word	0x00000320
        /*016c*/ 	.word	0x000000ff
        /*0170*/ 	.word	0x00000078
        /*0174*/ 	.short	0x0100
        /*0176*/ 	.byte	0x08
	.zero		1


	//   ....[14]....
        /*0178*/ 	.word	0x00000330
        /*017c*/ 	.word	0x000000ff
        /*0180*/ 	.word	0x00000038
        /*0184*/ 	.short	0x0100
        /*0186*/ 	.byte	0x08
	.zero		1


	//   ....[15]....
        /*0188*/ 	.word	0x00000340
        /*018c*/ 	.word	0x000000ff
        /*0190*/ 	.word	0x00000080
        /*0194*/ 	.short	0x0100
        /*0196*/ 	.byte	0x08
	.zero		1


	//   ....[16]....
        /*0198*/ 	.word	0x00000350
        /*019c*/ 	.word	0x000000ff
        /*01a0*/ 	.word	0x00000040
        /*01a4*/ 	.short	0x0100
        /*01a6*/ 	.byte	0x08
	.zero		1


	//   ....[17]....
        /*01a8*/ 	.word	0x00000360
        /*01ac*/ 	.word	0x000000ff
        /*01b0*/ 	.word	0x00000088
        /*01b4*/ 	.short	0x0100
        /*01b6*/ 	.byte	0x08
	.zero		1


	//   ....[18]....
        /*01b8*/ 	.word	0x000008a0
        /*01bc*/ 	.word	0x000000ff
        /*01c0*/ 	.word	0x000000c0
        /*01c4*/ 	.short	0x0100
        /*01c6*/ 	.byte	0x08
	.zero		1


	//   ....[19]....
        /*01c8*/ 	.word	0x00000930
        /*01cc*/ 	.word	0x000000ff
        /*01d0*/ 	.word	0x000000c8
        /*01d4*/ 	.short	0x0100
        /*01d6*/ 	.byte	0x08
	.zero		1


	//   ....[20]....
        /*01d8*/ 	.word	0x000009a0
        /*01dc*/ 	.word	0x000000ff
        /*01e0*/ 	.word	0x000000a0
        /*01e4*/ 	.short	0x0100
        /*01e6*/ 	.byte	0x09
	.zero		1


	//   ....[21]....
        /*01e8*/ 	.word	0x000009b0
        /*01ec*/ 	.word	0x000000ff
        /*01f0*/ 	.word	0x000000a8
        /*01f4*/ 	.short	0x0100
        /*01f6*/ 	.byte	0x09
	.zero		1


	//   ....[22]....
        /*01f8*/ 	.word	0x000009c0
        /*01fc*/ 	.word	0x000000ff
        /*0200*/ 	.word	0x000000b0
        /*0204*/ 	.short	0x0100
        /*0206*/ 	.byte	0x09
	.zero		1


	//   ....[23]....
        /*0208*/ 	.word	0x000009d0
        /*020c*/ 	.word	0x000000ff
        /*0210*/ 	.word	0x000000b8
        /*0214*/ 	.short	0x0100
        /*0216*/ 	.byte	0x09
	.zero		1


	//   ....[24]....
        /*0218*/ 	.word	0x000017b0
        /*021c*/ 	.word	0x000000ff
        /*0220*/ 	.word	0xfffffff8
        /*0224*/ 	.short	0x010a
        /*0226*/ 	.byte	0x0f
	.zero		1


	//   ....[25]....
        /*0228*/ 	.word	0x00001980
        /*022c*/ 	.word	0x000000ff
        /*0230*/ 	.word	0x00000000
        /*0234*/ 	.short	0x010a
        /*0236*/ 	.byte	0x06
	.zero		1


	//   ....[26]....
        /*0238*/ 	.word	0x000019c0
        /*023c*/ 	.word	0x000000ff
        /*0240*/ 	.word	0x00000000
        /*0244*/ 	.short	0x010a
        /*0246*/ 	.byte	0x06
	.zero		1


	//   ....[27]....
        /*0248*/ 	.word	0x00001fb0
        /*024c*/ 	.word	0x000000ff
        /*0250*/ 	.word	0x00000000
        /*0254*/ 	.short	0x010a
        /*0256*/ 	.byte	0x09
	.zero		1


	//   ....[28]....
        /*0258*/ 	.word	0x00001ff0
        /*025c*/ 	.word	0x000000ff
        /*0260*/ 	.word	0x00000000
        /*0264*/ 	.short	0x010a
        /*0266*/ 	.byte	0x09
	.zero		1


	//   ....[29]....
        /*0268*/ 	.word	0x000024d0
        /*026c*/ 	.word	0x00000014
        /*0270*/ 	.word	0x00000000
        /*0274*/ 	.short	0x0101
        /*0276*/ 	.byte	0x3f
	.zero		1


	//   ....[30]....
        /*0278*/ 	.word	0x00002750
        /*027c*/ 	.word	0x00000013
        /*0280*/ 	.word	0x00000000
        /*0284*/ 	.short	0x0101
        /*0286*/ 	.byte	0x16
	.zero		1


	//   ....[31]....
        /*0288*/ 	.word	0x00002860
        /*028c*/ 	.word	0x00000012
        /*0290*/ 	.word	0x00000000
        /*0294*/ 	.short	0x0101
        /*0296*/ 	.byte	0x3f
	.zero		1


	//   ....[32]....
        /*0298*/ 	.word	0x00002920
        /*029c*/ 	.word	0x000000ff
        /*02a0*/ 	.word	0x00000008
        /*02a4*/ 	.short	0x010a
        /*02a6*/ 	.byte	0x0f
	.zero		1


	//   ....[33]....
        /*02a8*/ 	.word	0x00003ec0
        /*02ac*/ 	.word	0x00000004
        /*02b0*/ 	.word	0x00000000
        /*02b4*/ 	.short	0x0101
        /*02b6*/ 	.byte	0x16
	.zero		1


	//   ....[34]....
        /*02b8*/ 	.word	0x000047f0
        /*02bc*/ 	.word	0x00000014
        /*02c0*/ 	.word	0x00000048
        /*02c4*/ 	.short	0x010a
        /*02c6*/ 	.byte	0x3f
	.zero		1


	//   ....[35]....
        /*02c8*/ 	.word	0x00004c50
        /*02cc*/ 	.word	0x00000006
        /*02d0*/ 	.word	0x000000c8
        /*02d4*/ 	.short	0x0101
        /*02d6*/ 	.byte	0x3f
	.zero		1


	//   ....[36]....
        /*02d8*/ 	.word	0x000053d0
        /*02dc*/ 	.word	0x00000005
        /*02e0*/ 	.word	0x00000000
        /*02e4*/ 	.short	0x010a
        /*02e6*/ 	.byte	0x3f
	.zero		1


	//   ....[37]....
        /*02e8*/ 	.word	0x00005450
        /*02ec*/ 	.word	0x00000007
        /*02f0*/ 	.word	0x00000000
        /*02f4*/ 	.short	0x010a
        /*02f6*/ 	.byte	0x3f
	.zero		1


	//   ....[38]....
        /*02f8*/ 	.word	0x000054e0
        /*02fc*/ 	.word	0x00000006
        /*0300*/ 	.word	0x00000000
        /*0304*/ 	.short	0x010a
        /*0306*/ 	.byte	0x3f
	.zero		1


	//   ....[39]....
        /*0308*/ 	.word	0x00005570
        /*030c*/ 	.word	0x00000007
        /*0310*/ 	.word	0x00000000
        /*0314*/ 	.short	0x010a
        /*0316*/ 	.byte	0x3f
	.zero		1


	//   ....[40]....
        /*0318*/ 	.word	0x00005600
        /*031c*/ 	.word	0x00000006
        /*0320*/ 	.word	0x00000000
        /*0324*/ 	.short	0x010a
        /*0326*/ 	.byte	0x3f
	.zero		1


	//   ....[41]....
        /*0328*/ 	.word	0x00005690
        /*032c*/ 	.word	0x00000007
        /*0330*/ 	.word	0x00000000
        /*0334*/ 	.short	0x010a
        /*0336*/ 	.byte	0x3f
	.zero		1


	//   ....[42]....
        /*0338*/ 	.word	0x00005720
        /*033c*/ 	.word	0x00000006
        /*0340*/ 	.word	0x00000000
        /*0344*/ 	.short	0x010a
        /*0346*/ 	.byte	0x3f
	.zero		1


	//   ....[43]....
        /*0348*/ 	.word	0x000057b0
        /*034c*/ 	.word	0x00000007
        /*0350*/ 	.word	0x00000000
        /*0354*/ 	.short	0x010a
        /*0356*/ 	.byte	0x3f
	.zero		1


	//   ....[44]....
        /*0358*/ 	.word	0x00005840
        /*035c*/ 	.word	0x00000003
        /*0360*/ 	.word	0x00000000
        /*0364*/ 	.short	0x010a
        /*0366*/ 	.byte	0x3f
	.zero		1


	//   ....[45]....
        /*0368*/ 	.word	0x000058b0
        /*036c*/ 	.word	0x00000013
        /*0370*/ 	.word	0xfffffff8
        /*0374*/ 	.short	0x010a
        /*0376*/ 	.byte	0x3f
	.zero		1


	//   ....[46]....
        /*0378*/ 	.word	0x00005910
        /*037c*/ 	.word	0x00000013
        /*0380*/ 	.word	0x00000000
        /*0384*/ 	.short	0x010a
        /*0386*/ 	.byte	0x3f
	.zero		1


	//   ....[47]....
        /*0388*/ 	.word	0x00005970
        /*038c*/ 	.word	0x00000015
        /*0390*/ 	.word	0x00000000
        /*0394*/ 	.short	0x010a
        /*0396*/ 	.byte	0x3f
	.zero		1


	//   ....[48]....
        /*0398*/ 	.word	0x000059d0
        /*039c*/ 	.word	0x00000013
        /*03a0*/ 	.word	0x00000008
        /*03a4*/ 	.short	0x010a
        /*03a6*/ 	.byte	0x3f
	.zero		1


	//   ....[49]....
        /*03a8*/ 	.word	0x00005aa0
        /*03ac*/ 	.word	0x00000014
        /*03b0*/ 	.word	0x00000048
        /*03b4*/ 	.short	0x010a
        /*03b6*/ 	.byte	0x3f
	.zero		1


	//   ....[50]....
        /*03b8*/ 	.word	0x00005b80
        /*03bc*/ 	.word	0x00000005
        /*03c0*/ 	.word	0x00000000
        /*03c4*/ 	.short	0x010a
        /*03c6*/ 	.byte	0x3f
	.zero		1


	//   ....[51]....
        /*03c8*/ 	.word	0x00005bd0
        /*03cc*/ 	.word	0x00000007
        /*03d0*/ 	.word	0x00000000
        /*03d4*/ 	.short	0x010a
        /*03d6*/ 	.byte	0x3f
	.zero		1


	//   ....[52]....
        /*03d8*/ 	.word	0x00005c20
        /*03dc*/ 	.word	0x00000006
        /*03e0*/ 	.word	0x00000000
        /*03e4*/ 	.short	0x010a
        /*03e6*/ 	.byte	0x3f
	.zero		1


	//   ....[53]....
        /*03e8*/ 	.word	0x00005c70
        /*03ec*/ 	.word	0x00000007
        /*03f0*/ 	.word	0x00000000
        /*03f4*/ 	.short	0x010a
        /*03f6*/ 	.byte	0x3f
	.zero		1


	//   ....[54]....
        /*03f8*/ 	.word	0x00005cc0
        /*03fc*/ 	.word	0x00000006
        /*0400*/ 	.word	0x00000000
        /*0404*/ 	.short	0x010a
        /*0406*/ 	.byte	0x3f
	.zero		1


	//   ....[55]....
        /*0408*/ 	.word	0x00005d10
        /*040c*/ 	.word	0x00000007
        /*0410*/ 	.word	0x00000000
        /*0414*/ 	.short	0x010a
        /*0416*/ 	.byte	0x3f
	.zero		1


	//   ....[56]....
        /*0418*/ 	.word	0x00005d60
        /*041c*/ 	.word	0x00000006
        /*0420*/ 	.word	0x00000000
        /*0424*/ 	.short	0x010a
        /*0426*/ 	.byte	0x3f
	.zero		1


	//   ....[57]....
        /*0428*/ 	.word	0x00005db0
        /*042c*/ 	.word	0x00000007
        /*0430*/ 	.word	0x00000000
        /*0434*/ 	.short	0x010a
        /*0436*/ 	.byte	0x3f
	.zero		1


	//----- nvinfo : EIATTR_NUM_MBARRIERS
	.align		4
.L_28:
        /*0438*/ 	.byte	0x03, 0x38
        /*043a*/ 	.short	0x0018


	//----- nvinfo : EIATTR_EXIT_INSTR_OFFSETS
	.align		4
        /*043c*/ 	.byte	0x04, 0x1c
        /*043e*/ 	.short	(.L_30 - .L_29)


	//   ....[0]....
.L_29:
        /*0440*/ 	.word	0x00001470


	//   ....[1]....
        /*0444*/ 	.word	0x000014d0


	//   ....[2]....
        /*0448*/ 	.word	0x000044d0


	//   ....[3]....
        /*044c*/ 	.word	0x00004500


	//   ....[4]....
        /*0450*/ 	.word	0x00005890


	//----- nvinfo : EIATTR_MAX_THREADS
	.align		4
.L_30:
        /*0454*/ 	.byte	0x04, 0x05
        /*0456*/ 	.short	(.L_32 - .L_31)
.L_31:
        /*0458*/ 	.word	0x00000180
        /*045c*/ 	.word	0x00000001
        /*0460*/ 	.word	0x00000001


	//----- nvinfo : EIATTR_CRS_STACK_SIZE
	.align		4
.L_32:
        /*0464*/ 	.byte	0x04, 0x1e
        /*0466*/ 	.short	(.L_34 - .L_33)
.L_33:
        /*0468*/ 	.word	0x00000000


	//----- nvinfo : EIATTR_CBANK_PARAM_SIZE
	.align		4
.L_34:
        /*046c*/ 	.byte	0x03, 0x19
        /*046e*/ 	.short	0x0470


	//----- nvinfo : EIATTR_PARAM_CBANK
	.align		4
        /*0470*/ 	.byte	0x04, 0x0a
        /*0472*/ 	.short	(.L_36 - .L_35)
	.align		4
.L_35:
        /*0474*/ 	.word	index@(.nv.constant0._ZN7cutlass13device_kernelINS_4gemm6kernel13GemmUniversalIN4cute5tupleIJiiiiEEENS1_10collective13CollectiveMmaINS1_37MainloopSm90TmaGmmaWarpSpecializedFP8ILi9ENS5_IJNS4_1CILi2EEENSA_ILi1EEESC_EEENS1_32KernelTmaWarpSpecializedPingpongEEENS5_IJNSA_ILi64EEENSA_ILi32EEENSA_ILi256EEEEEENS_12float_e4m3_tENS5_IJlSC_lEEESK_SL_NS4_8TiledMMAINS4_8MMA_AtomIJNS4_4SM904GMMA30MMA_64x32x32_F32E4M3E4M3_SS_TNILNSP_7ScaleInE1ELSR_1EEEEEENS4_6LayoutINS5_IJSC_SC_SC_EEENS5_IJNSA_ILi0EEESW_SW_EEEEENS5_IJNS4_10UnderscoreESZ_SZ_EEEEENS4_13SM90_TMA_LOADENS4_14ComposedLayoutINS4_7SwizzleILi3ELi4ELi3EEENS4_18smem_ptr_flag_bitsILi8EEENSU_INS5_IJNSA_ILi8EEENSA_ILi128EEEEEENS5_IJS19_SC_EEEEEEEvNS4_8identityENS4_23SM90_TMA_LOAD_MULTICASTES1D_vS1E_EENS_8epilogue10collective6detail29Sm90TmaWarpSpecializedAdapterINS1I_15DefaultEpilogueISK_SL_SL_NS1H_6thread17LinearCombinationISK_Li1EffLNS1M_9ScaleType4KindE0ELNS_15FloatRoundStyleE2ESK_EENS1_15EpilogueDefaultEEEEEvvEEEEvNT_6ParamsE)
        /*0478*/ 	.short	0x0210
        /*047a*/ 	.short	0x0470


	//----- nvinfo : EIATTR_SW_WAR
	.align		4
.L_36:
        /*047c*/ 	.byte	0x04, 0x36
        /*047e*/ 	.short	(.L_38 - .L_37)
.L_37:
        /*0480*/ 	.word	0x00000008
.L_38:


//--------------------- .nv.callgraph             --------------------------
	.section	.nv.callgraph,"",@"SHT_CUDA_CALLGRAPH"
	.align	4
	.sectionentsize	8
	.align		4
        /*0000*/ 	.word	0x00000000
	.align		4
        /*0004*/ 	.word	0xffffffff
	.align		4
        /*0008*/ 	.word	0x00000000
	.align		4
        /*000c*/ 	.word	0xfffffffe
	.align		4
        /*0010*/ 	.word	0x00000000
	.align		4
        /*0014*/ 	.word	0xfffffffd
	.align		4
        /*0018*/ 	.word	0x00000000
	.align		4
        /*001c*/ 	.word	0xfffffffc


//--------------------- .nv.constant4             --------------------------
	.section	.nv.constant4,"a",@progbits
	.align	8
	.align		8
.nv.constant4:
        /*0000*/ 	.dword	_ZN40_INTERNAL_efa8f74b_4_k_cu_f1b41b68_113044cuda3std3__45__cpo5beginE
	.align		8
        /*0008*/ 	.dword	_ZN40_INTERNAL_efa8f74b_4_k_cu_f1b41b68_113044cuda3std3__45__cpo3endE
	.align		8
        /*0010*/ 	.dword	_ZN40_INTERNAL_efa8f74b_4_k_cu_f1b41b68_113044cuda3std3__45__cpo6cbeginE
	.align		8
        /*0018*/ 	.dword	_ZN40_INTERNAL_efa8f74b_4_k_cu_f1b41b68_113044cuda3std3__45__cpo4cendE
	.align		8
        /*0020*/ 	.dword	_ZN40_INTERNAL_efa8f74b_4_k_cu_f1b41b68_113044cuda3std3__442_GLOBAL__N__efa8f74b_4_k_cu_f1b41b68_113046ignoreE
	.align		8
        /*0028*/ 	.dword	_ZN40_INTERNAL_efa8f74b_4_k_cu_f1b41b68_113044cuda3std3__419piecewise_constructE
	.align		8
        /*0030*/ 	.dword	_ZN40_INTERNAL_efa8f74b_4_k_cu_f1b41b68_113044cuda3std3__48in_placeE
	.align		8
        /*0038*/ 	.dword	_ZN40_INTERNAL_efa8f74b_4_k_cu_f1b41b68_113044cuda3std6ranges3__45__cpo4swapE
	.align		8
        /*0040*/ 	.dword	_ZN40_INTERNAL_efa8f74b_4_k_cu_f1b41b68_113044cuda3std6ranges3__45__cpo9iter_moveE
	.align		8
        /*0048*/ 	.dword	_ZN40_INTERNAL_efa8f74b_4_k_cu_f1b41b68_113044cute7productE
	.align		8
        /*0050*/ 	.dword	_ZN40_INTERNAL_efa8f74b_4_k_cu_f1b41b68_113044cute1_E


//--------------------- .text._ZN7cutlass13device_kernelINS_4gemm6kernel13GemmUniversalIN4cute5tupleIJiiiiEEENS1_10collective13CollectiveMmaINS1_37MainloopSm90TmaGmmaWarpSpecializedFP8ILi9ENS5_IJNS4_1CILi2EEENSA_ILi1EEESC_EEENS1_32KernelTmaWarpSpecializedPingpongEEENS5_IJNSA_ILi64EEENSA_ILi32EEENSA_ILi256EEEEEENS_12float_e4m3_tENS5_IJlSC_lEEESK_SL_NS4_8TiledMMAINS4_8MMA_AtomIJNS4_4SM904GMMA30MMA_64x32x32_F32E4M3E4M3_SS_TNILNSP_7ScaleInE1ELSR_1EEEEEENS4_6LayoutINS5_IJSC_SC_SC_EEENS5_IJNSA_ILi0EEESW_SW_EEEEENS5_IJNS4_10UnderscoreESZ_SZ_EEEEENS4_13SM90_TMA_LOADENS4_14ComposedLayoutINS4_7SwizzleILi3ELi4ELi3EEENS4_18smem_ptr_flag_bitsILi8EEENSU_INS5_IJNSA_ILi8EEENSA_ILi128EEEEEENS5_IJS19_SC_EEEEEEEvNS4_8identityENS4_23SM90_TMA_LOAD_MULTICASTES1D_vS1E_EENS_8epilogue10collective6detail29Sm90TmaWarpSpecializedAdapterINS1I_15DefaultEpilogueISK_SL_SL_NS1H_6thread17LinearCombinationISK_Li1EffLNS1M_9ScaleType4KindE0ELNS_15FloatRoundStyleE2ESK_EENS1_15EpilogueDefaultEEEEEvvEEEEvNT_6ParamsE --------------------------
	.section	.text._ZN7cutlass13device_kernelINS_4gemm6kernel13GemmUniversalIN4cute5tupleIJiiiiEEENS1_10collective13CollectiveMmaINS1_37MainloopSm90TmaGmmaWarpSpecializedFP8ILi9ENS5_IJNS4_1CILi2EEENSA_ILi1EEESC_EEENS1_32KernelTmaWarpSpecializedPingpongEEENS5_IJNSA_ILi64EEENSA_ILi32EEENSA_ILi256EEEEEENS_12float_e4m3_tENS5_IJlSC_lEEESK_SL_NS4_8TiledMMAINS4_8MMA_AtomIJNS4_4SM904GMMA30MMA_64x32x32_F32E4M3E4M3_SS_TNILNSP_7ScaleInE1ELSR_1EEEEEENS4_6LayoutINS5_IJSC_SC_SC_EEENS5_IJNSA_ILi0EEESW_SW_EEEEENS5_IJNS4_10UnderscoreESZ_SZ_EEEEENS4_13SM90_TMA_LOADENS4_14ComposedLayoutINS4_7SwizzleILi3ELi4ELi3EEENS4_18smem_ptr_flag_bitsILi8EEENSU_INS5_IJNSA_ILi8EEENSA_ILi128EEEEEENS5_IJS19_SC_EEEEEEEvNS4_8identityENS4_23SM90_TMA_LOAD_MULTICASTES1D_vS1E_EENS_8epilogue10collective6detail29Sm90TmaWarpSpecializedAdapterINS1I_15DefaultEpilogueISK_SL_SL_NS1H_6thread17LinearCombinationISK_Li1EffLNS1M_9ScaleType4KindE0ELNS_15FloatRoundStyleE2ESK_EENS1_15EpilogueDefaultEEEEEvvEEEEvNT_6ParamsE,"ax",@progbits
	.align	128
.text._ZN7cutlass13device_kernelINS_4gemm6kernel13GemmUniversalIN4cute5tupleIJiiiiEEENS1_10collective13CollectiveMmaINS1_37MainloopSm90TmaGmmaWarpSpecializedFP8ILi9ENS5_IJNS4_1CILi2EEENSA_ILi1EEESC_EEENS1_32KernelTmaWarpSpecializedPingpongEEENS5_IJNSA_ILi64EEENSA_ILi32EEENSA_ILi256EEEEEENS_12float_e4m3_tENS5_IJlSC_lEEESK_SL_NS4_8TiledMMAINS4_8MMA_AtomIJNS4_4SM904GMMA30MMA_64x32x32_F32E4M3E4M3_SS_TNILNSP_7ScaleInE1ELSR_1EEEEEENS4_6LayoutINS5_IJSC_SC_SC_EEENS5_IJNSA_ILi0EEESW_SW_EEEEENS5_IJNS4_10UnderscoreESZ_SZ_EEEEENS4_13SM90_TMA_LOADENS4_14ComposedLayoutINS4_7SwizzleILi3ELi4ELi3EEENS4_18smem_ptr_flag_bitsILi8EEENSU_INS5_IJNSA_ILi8EEENSA_ILi128EEEEEENS5_IJS19_SC_EEEEEEEvNS4_8identityENS4_23SM90_TMA_LOAD_MULTICASTES1D_vS1E_EENS_8epilogue10collective6detail29Sm90TmaWarpSpecializedAdapterINS1I_15DefaultEpilogueISK_SL_SL_NS1H_6thread17LinearCombinationISK_Li1EffLNS1M_9ScaleType4KindE0ELNS_15FloatRoundStyleE2ESK_EENS1_15EpilogueDefaultEEEEEvvEEEEvNT_6ParamsE:
        .type           _ZN7cutlass13device_kernelINS_4gemm6kernel13GemmUniversalIN4cute5tupleIJiiiiEEENS1_10collective13CollectiveMmaINS1_37MainloopSm90TmaGmmaWarpSpecializedFP8ILi9ENS5_IJNS4_1CILi2EEENSA_ILi1EEESC_EEENS1_32KernelTmaWarpSpecializedPingpongEEENS5_IJNSA_ILi64EEENSA_ILi32EEENSA_ILi256EEEEEENS_12float_e4m3_tENS5_IJlSC_lEEESK_SL_NS4_8TiledMMAINS4_8MMA_AtomIJNS4_4SM904GMMA30MMA_64x32x32_F32E4M3E4M3_SS_TNILNSP_7ScaleInE1ELSR_1EEEEEENS4_6LayoutINS5_IJSC_SC_SC_EEENS5_IJNSA_ILi0EEESW_SW_EEEEENS5_IJNS4_10UnderscoreESZ_SZ_EEEEENS4_13SM90_TMA_LOADENS4_14ComposedLayoutINS4_7SwizzleILi3ELi4ELi3EEENS4_18smem_ptr_flag_bitsILi8EEENSU_INS5_IJNSA_ILi8EEENSA_ILi128EEEEEENS5_IJS19_SC_EEEEEEEvNS4_8identityENS4_23SM90_TMA_LOAD_MULTICASTES1D_vS1E_EENS_8epilogue10collective6detail29Sm90TmaWarpSpecializedAdapterINS1I_15DefaultEpilogueISK_SL_SL_NS1H_6thread17LinearCombinationISK_Li1EffLNS1M_9ScaleType4KindE0ELNS_15FloatRoundStyleE2ESK_EENS1_15EpilogueDefaultEEEEEvvEEEEvNT_6ParamsE,@function
        .size           _ZN7cutlass13device_kernelINS_4gemm6kernel13GemmUniversalIN4cute5tupleIJiiiiEEENS1_10collective13CollectiveMmaINS1_37MainloopSm90TmaGmmaWarpSpecializedFP8ILi9ENS5_IJNS4_1CILi2EEENSA_ILi1EEESC_EEENS1_32KernelTmaWarpSpecializedPingpongEEENS5_IJNSA_ILi64EEENSA_ILi32EEENSA_ILi256EEEEEENS_12float_e4m3_tENS5_IJlSC_lEEESK_SL_NS4_8TiledMMAINS4_8MMA_AtomIJNS4_4SM904GMMA30MMA_64x32x32_F32E4M3E4M3_SS_TNILNSP_7ScaleInE1ELSR_1EEEEEENS4_6LayoutINS5_IJSC_SC_SC_EEENS5_IJNSA_ILi0EEESW_SW_EEEEENS5_IJNS4_10UnderscoreESZ_SZ_EEEEENS4_13SM90_TMA_LOADENS4_14ComposedLayoutINS4_7SwizzleILi3ELi4ELi3EEENS4_18smem_ptr_flag_bitsILi8EEENSU_INS5_IJNSA_ILi8EEENSA_ILi128EEEEEENS5_IJS19_SC_EEEEEEEvNS4_8identityENS4_23SM90_TMA_LOAD_MULTICASTES1D_vS1E_EENS_8epilogue10collective6detail29Sm90TmaWarpSpecializedAdapterINS1I_15DefaultEpilogueISK_SL_SL_NS1H_6thread17LinearCombinationISK_Li1EffLNS1M_9ScaleType4KindE0ELNS_15FloatRoundStyleE2ESK_EENS1_15EpilogueDefaultEEEEEvvEEEEvNT_6ParamsE,(.L_x_123 - _ZN7cutlass13device_kernelINS_4gemm6kernel13GemmUniversalIN4cute5tupleIJiiiiEEENS1_10collective13CollectiveMmaINS1_37MainloopSm90TmaGmmaWarpSpecializedFP8ILi9ENS5_IJNS4_1CILi2EEENSA_ILi1EEESC_EEENS1_32KernelTmaWarpSpecializedPingpongEEENS5_IJNSA_ILi64EEENSA_ILi32EEENSA_ILi256EEEEEENS_12float_e4m3_tENS5_IJlSC_lEEESK_SL_NS4_8TiledMMAINS4_8MMA_AtomIJNS4_4SM904GMMA30MMA_64x32x32_F32E4M3E4M3_SS_TNILNSP_7ScaleInE1ELSR_1EEEEEENS4_6LayoutINS5_IJSC_SC_SC_EEENS5_IJNSA_ILi0EEESW_SW_EEEEENS5_IJNS4_10UnderscoreESZ_SZ_EEEEENS4_13SM90_TMA_LOADENS4_14ComposedLayoutINS4_7SwizzleILi3ELi4ELi3EEENS4_18smem_ptr_flag_bitsILi8EEENSU_INS5_IJNSA_ILi8EEENSA_ILi128EEEEEENS5_IJS19_SC_EEEEEEEvNS4_8identityENS4_23SM90_TMA_LOAD_MULTICASTES1D_vS1E_EENS_8epilogue10collective6detail29Sm90TmaWarpSpecializedAdapterINS1I_15DefaultEpilogueISK_SL_SL_NS1H_6thread17LinearCombinationISK_Li1EffLNS1M_9ScaleType4KindE0ELNS_15FloatRoundStyleE2ESK_EENS1_15EpilogueDefaultEEEEEvvEEEEvNT_6ParamsE)
        .other          _ZN7cutlass13device_kernelINS_4gemm6kernel13GemmUniversalIN4cute5tupleIJiiiiEEENS1_10collective13CollectiveMmaINS1_37MainloopSm90TmaGmmaWarpSpecializedFP8ILi9ENS5_IJNS4_1CILi2EEENSA_ILi1EEESC_EEENS1_32KernelTmaWarpSpecializedPingpongEEENS5_IJNSA_ILi64EEENSA_ILi32EEENSA_ILi256EEEEEENS_12float_e4m3_tENS5_IJlSC_lEEESK_SL_NS4_8TiledMMAINS4_8MMA_AtomIJNS4_4SM904GMMA30MMA_64x32x32_F32E4M3E4M3_SS_TNILNSP_7ScaleInE1ELSR_1EEEEEENS4_6LayoutINS5_IJSC_SC_SC_EEENS5_IJNSA_ILi0EEESW_SW_EEEEENS5_IJNS4_10UnderscoreESZ_SZ_EEEEENS4_13SM90_TMA_LOADENS4_14ComposedLayoutINS4_7SwizzleILi3ELi4ELi3EEENS4_18smem_ptr_flag_bitsILi8EEENSU_INS5_IJNSA_ILi8EEENSA_ILi128EEEEEENS5_IJS19_SC_EEEEEEEvNS4_8identityENS4_23SM90_TMA_LOAD_MULTICASTES1D_vS1E_EENS_8epilogue10collective6detail29Sm90TmaWarpSpecializedAdapterINS1I_15DefaultEpilogueISK_SL_SL_NS1H_6thread17LinearCombinationISK_Li1EffLNS1M_9ScaleType4KindE0ELNS_15FloatRoundStyleE2ESK_EENS1_15EpilogueDefaultEEEEEvvEEEEvNT_6ParamsE,@"STO_CUDA_ENTRY STV_DEFAULT"
_ZN7cutlass13device_kernelINS_4gemm6kernel13GemmUniversalIN4cute5tupleIJiiiiEEENS1_10collective13CollectiveMmaINS1_37MainloopSm90TmaGmmaWarpSpecializedFP8ILi9ENS5_IJNS4_1CILi2EEENSA_ILi1EEESC_EEENS1_32KernelTmaWarpSpecializedPingpongEEENS5_IJNSA_ILi64EEENSA_ILi32EEENSA_ILi256EEEEEENS_12float_e4m3_tENS5_IJlSC_lEEESK_SL_NS4_8TiledMMAINS4_8MMA_AtomIJNS4_4SM904GMMA30MMA_64x32x32_F32E4M3E4M3_SS_TNILNSP_7ScaleInE1ELSR_1EEEEEENS4_6LayoutINS5_IJSC_SC_SC_EEENS5_IJNSA_ILi0EEESW_SW_EEEEENS5_IJNS4_10UnderscoreESZ_SZ_EEEEENS4_13SM90_TMA_LOADENS4_14ComposedLayoutINS4_7SwizzleILi3ELi4ELi3EEENS4_18smem_ptr_flag_bitsILi8EEENSU_INS5_IJNSA_ILi8EEENSA_ILi128EEEEEENS5_IJS19_SC_EEEEEEEvNS4_8identityENS4_23SM90_TMA_LOAD_MULTICASTES1D_vS1E_EENS_8epilogue10collective6detail29Sm90TmaWarpSpecializedAdapterINS1I_15DefaultEpilogueISK_SL_SL_NS1H_6thread17LinearCombinationISK_Li1EffLNS1M_9ScaleType4KindE0ELNS_15FloatRoundStyleE2ESK_EENS1_15EpilogueDefaultEEEEEvvEEEEvNT_6ParamsE:
[----:B------:R-:W-:Y:S01]  /*0000*/  LDC R1, c[0x0][0x28] ;  /* 0x00000a00ff017b82 */ /* 0x000fe20000000800 */
[----:B------:R-:W0:Y:S01]  /*0010*/  S2R R12, SR_TID.X ;  /* 0x00000000000c7919 */ /* 0x000e220000002100 */
[----:B------:R-:W-:Y:S01]  /*0020*/  ELECT P0, URZ, PT ;  /* 0x00000000003f782f */ /* 0x000fe20003800000 */
[----:B------:R-:W-:Y:S01]  /*0030*/  BSSY B0, `(.L_x_0) ;  /* 0x000000f000007945 */ /* 0x000fe20003800000 */
[--C-:B0-----:R-:W-:Y:S02]  /*0040*/  SHF.R.U32.HI R0, RZ, 0x5, R12.reuse ;  /* 0x00000005ff007819 */ /* 0x101fe4000001160c */
[----:B------:R-:W-:-:S03]  /*0050*/  SHF.R.U32.HI R4, RZ, 0x7, R12 ;  /* 0x00000007ff047819 */ /* 0x000fc6000001160c */
[----:B------:R-:W0:Y:S04]  /*0060*/  SHFL.IDX PT, R2, R0, RZ, 0x1f ;  /* 0x00001fff00027589 */ /* 0x000e2800000e0000 */
[----:B------:R1:W2:Y:S01]  /*0070*/  SHFL.IDX PT, R5, R4, RZ, 0x1f ;  /* 0x00001fff04057589 */ /* 0x0002a200000e0000 */
[----:B0-----:R-:W-:-:S13]  /*0080*/  ISETP.NE.OR P0, PT, R2, RZ, !P0 ;  /* 0x000000ff0200720c */ /* 0x001fda0004705670 */
[----:B-12---:R-:W-:Y:S05]  /*0090*/  @P0 BRA `(.L_x_1) ;  /* 0x0000000000200947 */ /* 0x006fea0003800000 */
[----:B------:R-:W-:Y:S02]  /*00a0*/  ULDC.64 UR4, c[0x0][0x198] ;  /* 0x0000660000047ab9 */ /* 0x000fe40000000a00 */
[----:B------:R-:W-:Y:S02]  /*00b0*/  UIADD3 UR6, UP0, UR4, 0xf0, URZ ;  /* 0x000000f004067890 */ /* 0x000fe4000ff1e03f */
[----:B------:R-:W-:Y:S02]  /*00c0*/  UIADD3 UR4, UP1, UR4, 0x1f0, URZ ;  /* 0x000001f004047890 */ /* 0x000fe4000ff3e03f */
[----:B------:R-:W-:Y:S02]  /*00d0*/  UIADD3.X UR7, URZ, UR5, URZ, UP0, !UPT ;  /* 0x000000053f077290 */ /* 0x000fe400087fe43f */
[----:B------:R-:W-:-:S07]  /*00e0*/  UIADD3.X UR5, URZ, UR5, URZ, UP1, !UPT ;  /* 0x000000053f057290 */ /* 0x000fce0008ffe43f */
[----:B------:R0:W-:Y:S02]  /*00f0*/  UTMACCTL.PF [UR6] ;  /* 0x00000000060079b9 */ /* 0x0001e40008040000 */
[----:B------:R0:W-:Y:S02]  /*0100*/  UTMACCTL.PF [UR4] ;  /* 0x00000000040079b9 */ /* 0x0001e40008040000 */
[----:B0-----:R-:W-:Y:S01]  /*0110*/  NOP ;  /* 0x0000000000007918 */ /* 0x001fe20000000000 */
.L_x_1:
[----:B------:R-:W-:Y:S05]  /*0120*/  BSYNC B0 ;  /* 0x0000000000007941 */ /* 0x000fea0003800000 */
.L_x_0:
[----:B------:R-:W0:Y:S02]  /*0130*/  SHFL.IDX PT, R6, R0, RZ, 0x1f ;  /* 0x00001fff00067589 */ /* 0x000e2400000e0000 */
[----:B0-----:R-:W-:-:S13]  /*0140*/  ISETP.NE.AND P0, PT, R6, RZ, PT ;  /* 0x000000ff0600720c */ /* 0x001fda0003f05270 */
[----:B------:R-:W-:Y:S05]  /*0150*/  @P0 BRA `(.L_x_2) ;  /* 0x00000000008c0947 */ /* 0x000fea0003800000 */
[----:B------:R-:W-:Y:S01]  /*0160*/  ELECT P0, URZ, PT ;  /* 0x00000000003f782f */ /* 0x000fe20003800000 */
[----:B------:R-:W-:-:S12]  /*0170*/  BSSY B0, `(.L_x_2) ;  /* 0x0000021000007945 */ /* 0x000fd80003800000 */
[----:B------:R-:W-:Y:S05]  /*0180*/  @!P0 BRA `(.L_x_3) ;  /* 0x00000000007c8947 */ /* 0x000fea0003800000 */
[----:B------:R-:W0:Y:S01]  /*0190*/  S2UR UR8, SR_CgaCtaId ;  /* 0x00000000000879c3 */ /* 0x000e220000008800 */
[----:B------:R-:W-:Y:S01]  /*01a0*/  UMOV UR4, 0x400 ;  /* 0x0000040000047882 */ /* 0x000fe20000000000 */
[----:B------:R-:W-:Y:S01]  /*01b0*/  UMOV UR5, 0x1 ;  /* 0x0000000100057882 */ /* 0x000fe20000000000 */
[----:B------:R-:W-:Y:S02]  /*01c0*/  UMOV UR6, 0x2 ;  /* 0x0000000200067882 */ /* 0x000fe40000000000 */
[----:B------:R-:W-:-:S04]  /*01d0*/  UIADD3 UR6, -UR6, 0x100000, URZ ;  /* 0x0010000006067890 */ /* 0x000fc8000fffe13f */
[----:B------:R-:W-:Y:S02]  /*01e0*/  USHF.L.U32 UR7, UR6, 0xb, URZ ;  /* 0x0000000b06077899 */ /* 0x000fe4000800063f */
[----:B------:R-:W-:Y:S02]  /*01f0*/  USHF.L.U32 UR6, UR6, 0x1, URZ ;  /* 0x0000000106067899 */ /* 0x000fe4000800063f */
[----:B0-----:R-:W-:Y:S02]  /*0200*/  ULEA UR8, UR8, UR4, 0x18 ;  /* 0x0000000408087291 */ /* 0x001fe4000f8ec03f */
[----:B------:R-:W-:-:S04]  /*0210*/  UIADD3 UR4, -UR5, 0x100000, URZ ;  /* 0x0010000005047890 */ /* 0x000fc8000fffe13f */
[----:B------:R-:W-:Y:S02]  /*0220*/  USHF.L.U32 UR5, UR4, 0xb, URZ ;  /* 0x0000000b04057899 */ /* 0x000fe4000800063f */
[----:B------:R-:W-:Y:S01]  /*0230*/  USHF.L.U32 UR4, UR4, 0x1, URZ ;  /* 0x0000000104047899 */ /* 0x000fe2000800063f */
[----:B------:R-:W0:Y:S11]  /*0240*/  FENCE.VIEW.ASYNC.S ;  /* 0x00000000000073c6 */ /* 0x000e360000000000 */
[----:B0-----:R0:W1:Y:S01]  /*0250*/  SYNCS.EXCH.64 URZ, [UR8], UR4 ;  /* 0x00000004083f75b2 */ /* 0x0010620008000100 */
[----:B------:R0:W2:Y:S01]  /*0260*/  SYNCS.EXCH.64 URZ, [UR8+0x48], UR6 ;  /* 0x00004806083f75b2 */ /* 0x0000a20008000100 */
[----:B------:R0:W3:Y:S01]  /*0270*/  SYNCS.EXCH.64 URZ, [UR8+0x8], UR4 ;  /* 0x00000804083f75b2 */ /* 0x0000e20008000100 */
[----:B------:R0:W4:Y:S01]  /*0280*/  SYNCS.EXCH.64 URZ, [UR8+0x50], UR6 ;  /* 0x00005006083f75b2 */ /* 0x0001220008000100 */
[----:B------:R0:W0:Y:S01]  /*0290*/  SYNCS.EXCH.64 URZ, [UR8+0x10], UR4 ;  /* 0x00001004083f75b2 */ /* 0x0000220008000100 */
        /* <DEDUP_REMOVED lines=13> */
[----:B------:R-:W-:Y:S01]  /*0370*/  NOP ;  /* 0x0000000000007918 */ /* 0x000fe20000000000 */
.L_x_3:
[----:B0-----:R-:W-:Y:S05]  /*0380*/  BSYNC B0 ;  /* 0x0000000000007941 */ /* 0x001fea0003800000 */
.L_x_2:
[----:B------:R-:W0:Y:S01]  /*0390*/  SHFL.IDX PT, R9, R0, RZ, 0x1f ;  /* 0x00001fff00097589 */ /* 0x000e2200000e0000 */
[----:B------:R-:W5:Y:S01]  /*03a0*/  S2UR UR12, SR_CTAID.X ;  /* 0x00000000000c79c3 */ /* 0x000f620000002500 */
[----:B------:R-:W-:Y:S02]  /*03b0*/  SHF.R.S32.HI R3, RZ, 0x1f, R12 ;  /* 0x0000001fff037819 */ /* 0x000fe4000001140c */
[----:B------:R-:W-:Y:S01]  /*03c0*/  ELECT P0, URZ, PT ;  /* 0x00000000003f782f */ /* 0x000fe20003800000 */
[----:B------:R-:W1:Y:S01]  /*03d0*/  SHFL.IDX PT, R8, R0, RZ, 0x1f ;  /* 0x00001fff00087589 */ /* 0x000e6200000e0000 */
[----:B------:R-:W-:Y:S01]  /*03e0*/  ULDC UR4, c[0x0][0x150] ;  /* 0x0000540000047ab9 */ /* 0x000fe20000000800 */
[----:B------:R-:W-:Y:S02]  /*03f0*/  LEA.HI R3, R3, R12, RZ, 0x7 ;  /* 0x0000000c03037211 */ /* 0x000fe400078f38ff */
[----:B------:R-:W-:Y:S01]  /*0400*/  ELECT P1, URZ, PT ;  /* 0x00000000003f782f */ /* 0x000fe20003820000 */
[----:B------:R-:W2:Y:S01]  /*0410*/  S2R R14, SR_CTAID.Y ;  /* 0x00000000000e7919 */ /* 0x000ea20000002600 */
[----:B------:R-:W3:Y:S01]  /*0420*/  LDC R11, c[0x0][0x140] ;  /* 0x00005000ff0b7b82 */ /* 0x000ee20000000800 */
[----:B------:R-:W-:Y:S01]  /*0430*/  LOP3.LUT R3, R3, 0xffffff80, RZ, 0xc0, !PT ;  /* 0xffffff8003037812 */ /* 0x000fe200078ec0ff */
[----:B------:R-:W-:Y:S01]  /*0440*/  UMOV UR11, 0x80 ;  /* 0x00000080000b7882 */ /* 0x000fe20000000000 */
[----:B------:R-:W4:Y:S01]  /*0450*/  SHFL.IDX PT, R4, R4, RZ, 0x1f ;  /* 0x00001fff04047589 */ /* 0x000f2200000e0000 */
[----:B------:R-:W-:Y:S01]  /*0460*/  NOP ;  /* 0x0000000000007918 */ /* 0x000fe20000000000 */
[----:B------:R-:W-:Y:S01]  /*0470*/  NOP ;  /* 0x0000000000007918 */ /* 0x000fe20000000000 */
[----:B------:R-:W-:Y:S01]  /*0480*/  IMAD.IADD R7, R12, 0x1, -R3 ;  /* 0x000000010c077824 */ /* 0x000fe200078e0a03 */
[C---:B------:R-:W-:Y:S01]  /*0490*/  ISETP.NE.AND P4, PT, R5.reuse, RZ, PT ;  /* 0x000000ff0500720c */ /* 0x040fe20003f85270 */
[----:B------:R-:W4:Y:S01]  /*04a0*/  LDC R16, c[0x0][0x144] ;  /* 0x00005100ff107b82 */ /* 0x000f220000000800 */
[----:B------:R-:W-:-:S02]  /*04b0*/  VIADD R40, R5, 0xffffffff ;  /* 0xffffffff05287836 */ /* 0x000fc40000000000 */
[----:B------:R-:W-:-:S03]  /*04c0*/  SHF.R.S32.HI R18, RZ, 0x1f, R7 ;  /* 0x0000001fff127819 */ /* 0x000fc60000011407 */
[----:B------:R-:W-:Y:S02]  /*04d0*/  ISETP.GE.U32.AND P6, PT, R40, 0x2, PT ;  /* 0x000000022800780c */ /* 0x000fe40003fc6070 */
[----:B0-----:R-:W-:Y:S01]  /*04e0*/  ISETP.NE.OR P0, PT, R9, RZ, !P0 ;  /* 0x000000ff0900720c */ /* 0x001fe20004705670 */
[----:B------:R-:W0:Y:S01]  /*04f0*/  LDC R25, c[0x0][0x148] ;  /* 0x00005200ff197b82 */ /* 0x000e220000000800 */
[----:B-----5:R-:W-:Y:S02]  /*0500*/  I2FP.F32.U32 R9, UR12 ;  /* 0x0000000c00097c45 */ /* 0x020fe40008201000 */
[----:B------:R-:W-:Y:S02]  /*0510*/  LEA.HI R3, R18, R7, RZ, 0x3 ;  /* 0x0000000712037211 */ /* 0x000fe400078f18ff */
[----:B-1----:R-:W-:Y:S01]  /*0520*/  ISETP.NE.OR P1, PT, R8, RZ, !P1 ;  /* 0x000000ff0800720c */ /* 0x002fe20004f25670 */
[----:B------:R-:W-:Y:S01]  /*0530*/  FMUL R13, R9, UR4 ;  /* 0x00000004090d7c20 */ /* 0x000fe20008400000 */
[--C-:B------:R-:W-:Y:S01]  /*0540*/  SHF.R.S32.HI R0, RZ, 0x3, R3.reuse ;  /* 0x00000003ff007819 */ /* 0x100fe20000011403 */
[----:B------:R-:W-:Y:S01]  /*0550*/  ULDC UR4, c[0x0][0x154] ;  /* 0x0000550000047ab9 */ /* 0x000fe20000000800 */
[----:B------:R-:W-:-:S02]  /*0560*/  SHF.R.S32.HI R3, RZ, 0x1f, R3 ;  /* 0x0000001fff037819 */ /* 0x000fc40000011403 */
[----:B------:R-:W-:Y:S01]  /*0570*/  SHF.R.S32.HI R9, RZ, 0x1f, R6 ;  /* 0x0000001fff097819 */ /* 0x000fe20000011406 */
[----:B------:R-:W1:Y:S01]  /*0580*/  F2I.U32.TRUNC.NTZ R13, R13 ;  /* 0x0000000d000d7305 */ /* 0x000e62000020f000 */
[----:B------:R-:W-:Y:S01]  /*0590*/  LEA.HI R8, R3, R0, RZ, 0x2 ;  /* 0x0000000003087211 */ /* 0x000fe200078f10ff */
[----:B------:R-:W-:Y:S01]  /*05a0*/  VOTEU.ALL UP1, P0 ;  /* 0x00000000003f7886 */ /* 0x000fe20000020000 */
[----:B------:R-:W-:Y:S01]  /*05b0*/  LEA.HI R10, R9, R6, RZ, 0x2 ;  /* 0x00000006090a7211 */ /* 0x000fe200078f10ff */
[----:B------:R-:W-:Y:S01]  /*05c0*/  VOTEU.ALL UP0, P0 ;  /* 0x00000000003f7886 */ /* 0x000fe20000000000 */
[----:B---3--:R-:W-:Y:S01]  /*05d0*/  ISETP.EQ.U32.AND P3, PT, R11, 0x1, PT ;  /* 0x000000010b00780c */ /* 0x008fe20003f62070 */
[----:B------:R-:W-:Y:S01]  /*05e0*/  VOTEU.ALL UP2, P1 ;  /* 0x00000000003f7886 */ /* 0x000fe20000840000 */
[----:B------:R-:W-:Y:S01]  /*05f0*/  SHF.R.S32.HI R3, RZ, 0x1f, R2 ;  /* 0x0000001fff037819 */ /* 0x000fe20000011402 */
[----:B------:R-:W3:Y:S01]  /*0600*/  @!UP1 S2UR UR7, SR_CgaCtaId ;  /* 0x00000000000799c3 */ /* 0x000ee20000008800 */
[----:B------:R-:W-:Y:S01]  /*0610*/  LOP3.LUT R9, R8, 0xfffffffc, RZ, 0xc0, !PT ;  /* 0xfffffffc08097812 */ /* 0x000fe200078ec0ff */
[----:B------:R-:W-:Y:S01]  /*0620*/  @!UP1 UMOV UR6, 0x400 ;  /* 0x0000040000069882 */ /* 0x000fe20000000000 */
[----:B------:R-:W-:Y:S01]  /*0630*/  LOP3.LUT R11, R10, 0x3ffffffc, RZ, 0xc0, !PT ;  /* 0x3ffffffc0a0b7812 */ /* 0x000fe200078ec0ff */
[----:B------:R-:W-:Y:S01]  /*0640*/  @!UP2 UMOV UR9, 0x400 ;  /* 0x000004000009a882 */ /* 0x000fe20000000000 */
[----:B------:R-:W-:Y:S01]  /*0650*/  LEA.HI R3, R3, R2, RZ, 0x2 ;  /* 0x0000000203037211 */ /* 0x000fe200078f10ff */
[----:B------:R-:W-:Y:S01]  /*0660*/  IMAD.IADD R9, R0, 0x1, -R9 ;  /* 0x0000000100097824 */ /* 0x000fe200078e0a09 */
[----:B------:R-:W-:Y:S01]  /*0670*/  VOTEU.ALL UP3, P1 ;  /* 0x00000000003f7886 */ /* 0x000fe20000860000 */
[----:B------:R-:W-:Y:S01]  /*0680*/  IMAD.IADD R6, R6, 0x1, -R11 ;  /* 0x0000000106067824 */ /* 0x000fe200078e0a0b */
[----:B------:R-:W-:Y:S01]  /*0690*/  LOP3.LUT R3, R3, 0xfffffffc, RZ, 0xc0, !PT ;  /* 0xfffffffc03037812 */ /* 0x000fe200078ec0ff */
[----:B------:R-:W5:Y:S01]  /*06a0*/  @!UP2 S2UR UR10, SR_CgaCtaId ;  /* 0x00000000000aa9c3 */ /* 0x000f620000008800 */
[----:B-1----:R-:W-:Y:S01]  /*06b0*/  IMAD.MOV R13, RZ, RZ, -R13 ;  /* 0x000000ffff0d7224 */ /* 0x002fe200078e0a0d */
[----:B------:R-:W-:Y:S01]  /*06c0*/  VOTEU.ALL UP4, P1 ;  /* 0x00000000003f7886 */ /* 0x000fe20000880000 */
[----:B------:R-:W-:Y:S01]  /*06d0*/  IMAD R6, R6, 0x4, R9 ;  /* 0x0000000406067824 */ /* 0x000fe200078e0209 */
[----:B------:R-:W-:Y:S01]  /*06e0*/  VOTEU.ALL UP5, P1 ;  /* 0x00000000003f7886 */ /* 0x000fe200008a0000 */
[----:B------:R-:W-:Y:S01]  /*06f0*/  IMAD.IADD R19, R2, 0x1, -R3 ;  /* 0x0000000102137824 */ /* 0x000fe200078e0a03 */
[----:B--2---:R-:W-:Y:S01]  /*0700*/  I2FP.F32.U32 R2, R14 ;  /* 0x0000000e00027245 */ /* 0x004fe20000201000 */
[----:B----4-:R-:W-:Y:S01]  /*0710*/  IMAD R24, R16, R13, UR12 ;  /* 0x0000000c10187e24 */ /* 0x010fe2000f8e020d */
[C---:B------:R-:W-:Y:S01]  /*0720*/  LEA.HI R0, R6.reuse, R6, RZ, 0x1 ;  /* 0x0000000606007211 */ /* 0x040fe200078f08ff */
[----:B------:R-:W-:Y:S01]  /*0730*/  IMAD.SHL.U32 R11, R6, 0x4, RZ ;  /* 0x00000004060b7824 */ /* 0x000fe200078e00ff */
[----:B------:R-:W-:Y:S01]  /*0740*/  R2UR UR15, R4 ;  /* 0x00000000040f72ca */ /* 0x000fe200000e0000 */
[----:B------:R-:W-:Y:S01]  /*0750*/  FMUL R2, R2, UR4 ;  /* 0x0000000402027c20 */ /* 0x000fe20008400000 */
[----:B------:R-:W-:Y:S01]  /*0760*/  LOP3.LUT R3, R0, 0xfffffffe, RZ, 0xc0, !PT ;  /* 0xfffffffe00037812 */ /* 0x000fe200078ec0ff */
[----:B------:R-:W-:Y:S01]  /*0770*/  UMOV UR4, 0x20 ;  /* 0x0000002000047882 */ /* 0x000fe20000000000 */
[----:B---3--:R-:W-:Y:S01]  /*0780*/  @!UP1 ULEA UR8, UR7, UR6, 0x18 ;  /* 0x0000000607089291 */ /* 0x008fe2000f8ec03f */
[----:B------:R-:W-:Y:S01]  /*0790*/  LOP3.LUT R11, R6, 0xc, R11, 0x78, !PT ;  /* 0x0000000c060b7812 */ /* 0x000fe200078e780b */
[----:B------:R-:W-:-:S04]  /*07a0*/  @!UP1 UIADD3 UR4, -UR4, 0x100000, URZ ;  /* 0x0010000004049890 */ /* 0x000fc8000fffe13f */
[----:B------:R-:W-:Y:S02]  /*07b0*/  @!UP1 USHF.L.U32 UR5, UR4, 0xb, URZ ;  /* 0x0000000b04059899 */ /* 0x000fe4000800063f */
[----:B------:R-:W-:Y:S01]  /*07c0*/  @!UP1 USHF.L.U32 UR4, UR4, 0x1, URZ ;  /* 0x0000000104049899 */ /* 0x000fe2000800063f */
[----:B------:R-:W-:Y:S01]  /*07d0*/  IMAD.IADD R3, R6, 0x1, -R3 ;  /* 0x0000000106037824 */ /* 0x000fe200078e0a03 */
[----:B------:R-:W1:Y:S01]  /*07e0*/  F2I.U32.TRUNC.NTZ R2, R2 ;  /* 0x0000000200027305 */ /* 0x000e62000020f000 */
[----:B------:R-:W-:-:S04]  /*07f0*/  @!UP2 UIADD3 UR6, -UR11, 0x100000, URZ ;  /* 0x001000000b06a890 */ /* 0x000fc8000fffe13f */
[----:B------:R-:W-:Y:S02]  /*0800*/  @!UP2 USHF.L.U32 UR7, UR6, 0xb, URZ ;  /* 0x0000000b0607a899 */ /* 0x000fe4000800063f */
[----:B------:R-:W-:Y:S01]  /*0810*/  @!UP2 USHF.L.U32 UR6, UR6, 0x1, URZ ;  /* 0x000000010606a899 */ /* 0x000fe2000800063f */
[----:B------:R-:W-:Y:S01]  /*0820*/  IMAD.MOV.U32 R13, RZ, RZ, 0x1 ;  /* 0x00000001ff0d7424 */ /* 0x000fe200078e00ff */
[----:B------:R-:W-:Y:S01]  /*0830*/  VOTEU.ALL UP1, P0 ;  /* 0x00000000003f7886 */ /* 0x000fe20000020000 */
[----:B------:R-:W-:Y:S01]  /*0840*/  ISETP.NE.AND P2, PT, R3, R24, PT ;  /* 0x000000180300720c */ /* 0x000fe20003f45270 */
[----:B-----5:R-:W-:Y:S01]  /*0850*/  @!UP2 ULEA UR9, UR10, UR9, 0x18 ;  /* 0x000000090a09a291 */ /* 0x020fe2000f8ec03f */
[----:B------:R-:W-:Y:S01]  /*0860*/  LOP3.LUT P0, RZ, R7, 0x7, RZ, 0xc0, !PT ;  /* 0x0000000707ff7812 */ /* 0x000fe2000780c0ff */
[----:B------:R-:W-:Y:S01]  /*0870*/  VOTEU.ALL UP2, P1 ;  /* 0x00000000003f7886 */ /* 0x000fe20000840000 */
[----:B------:R-:W-:Y:S01]  /*0880*/  ISETP.NE.AND P1, PT, R19, 0x3, PT ;  /* 0x000000031300780c */ /* 0x000fe20003f25270 */
[----:B------:R-:W2:Y:S02]  /*0890*/  FENCE.VIEW.ASYNC.S ;  /* 0x00000000000073c6 */ /* 0x000ea40000000000 */
[----:B--2---:R2:W3:Y:S01]  /*08a0*/  @!UP0 SYNCS.EXCH.64 URZ, [UR8+0xc0], UR4 ;  /* 0x0000c004083f85b2 */ /* 0x0044e20008000100 */
[----:B------:R-:W-:-:S02]  /*08b0*/  ISETP.LT.U32.AND P0, PT, R11, 0x2, !P0 ;  /* 0x000000020b00780c */ /* 0x000fc40004701070 */
[----:B------:R-:W-:Y:S01]  /*08c0*/  ISETP.EQ.OR P1, PT, R19, RZ, !P1 ;  /* 0x000000ff1300720c */ /* 0x000fe20004f22670 */
[----:B-1----:R-:W-:Y:S01]  /*08d0*/  IMAD.MOV R26, RZ, RZ, -R2 ;  /* 0x000000ffff1a7224 */ /* 0x002fe200078e0a02 */
[----:B------:R-:W-:Y:S02]  /*08e0*/  SEL R2, RZ, 0x1, !P0 ;  /* 0x00000001ff027807 */ /* 0x000fe40004000000 */
[----:B------:R-:W-:Y:S01]  /*08f0*/  @P2 LEA.HI R0, R11, R11, RZ, 0x1 ;  /* 0x0000000b0b002211 */ /* 0x000fe200078f08ff */
[----:B0-----:R-:W-:Y:S01]  /*0900*/  IMAD R3, R25, R26, R14 ;  /* 0x0000001a19037224 */ /* 0x001fe200078e020e */
[----:B------:R-:W-:Y:S02]  /*0910*/  ISETP.EQ.AND P1, PT, R5, RZ, P1 ;  /* 0x000000ff0500720c */ /* 0x000fe40000f22270 */
[----:B------:R-:W-:Y:S01]  /*0920*/  @P2 SHF.R.S32.HI R0, RZ, 0x1, R0 ;  /* 0x00000001ff002819 */ /* 0x000fe20000011400 */
[----:B------:R2:W0:Y:S03]  /*0930*/  @!UP1 SYNCS.EXCH.64 URZ, [UR8+0xc8], UR4 ;  /* 0x0000c804083f95b2 */ /* 0x0004260008000100 */
[----:B------:R-:W-:Y:S01]  /*0940*/  @P2 ISETP.NE.AND P5, PT, R0, R3, PT ;  /* 0x000000030000220c */ /* 0x000fe20003fa5270 */
[----:B------:R-:W-:Y:S01]  /*0950*/  NOP ;  /* 0x0000000000007918 */ /* 0x000fe20000000000 */
[----:B------:R-:W-:-:S02]  /*0960*/  SEL R0, RZ, 0x1, !P1 ;  /* 0x00000001ff007807 */ /* 0x000fc40004800000 */
[----:B------:R-:W-:Y:S02]  /*0970*/  @P2 SEL R13, RZ, 0x1, P5 ;  /* 0x00000001ff0d2807 */ /* 0x000fe40002800000 */
[----:B------:R-:W-:Y:S02]  /*0980*/  SEL R0, R0, 0x2, P6 ;  /* 0x0000000200007807 */ /* 0x000fe40003000000 */
[----:B------:R-:W-:Y:S01]  /*0990*/  LOP3.LUT R13, R13, R2, RZ, 0xc0, !PT ;  /* 0x000000020d0d7212 */ /* 0x000fe200078ec0ff */
[----:B------:R2:W1:Y:S01]  /*09a0*/  @!UP2 SYNCS.EXCH.64 URZ, [UR9+0xa0], UR6 ;  /* 0x0000a006093fa5b2 */ /* 0x0004620008000100 */
[----:B------:R2:W4:Y:S01]  /*09b0*/  @!UP3 SYNCS.EXCH.64 URZ, [UR9+0xa8], UR6 ;  /* 0x0000a806093fb5b2 */ /* 0x0005220008000100 */
[----:B------:R2:W0:Y:S01]  /*09c0*/  @!UP4 SYNCS.EXCH.64 URZ, [UR9+0xb0], UR6 ;  /* 0x0000b006093fc5b2 */ /* 0x0004220008000100 */
[----:B------:R2:W0:Y:S01]  /*09d0*/  @!UP5 SYNCS.EXCH.64 URZ, [UR9+0xb8], UR6 ;  /* 0x0000b806093fd5b2 */ /* 0x0004220008000100 */
[----:B------:R-:W-:Y:S01]  /*09e0*/  NOP ;  /* 0x0000000000007918 */ /* 0x000fe20000000000 */
[----:B--23--:R-:W-:Y:S05]  /*09f0*/  @!P3 BRA `(.L_x_4) ;  /* 0x000000000008b947 */ /* 0x00cfea0003800000 */
[----:B01--4-:R-:W-:Y:S01]  /*0a00*/  UCGABAR_ARV ;  /* 0x00000000000079c7 */ /* 0x013fe20008000000 */
[----:B------:R-:W-:Y:S05]  /*0a10*/  BRA `(.L_x_5) ;  /* 0x0000000000047947 */ /* 0x000fea0003800000 */
.L_x_4:
[----:B01--4-:R-:W-:Y:S01]  /*0a20*/  NOP ;  /* 0x0000000000007918 */ /* 0x013fe20000000000 */
.L_x_5:
[----:B------:R-:W-:Y:S01]  /*0a30*/  ULDC.64 UR4, c[0x0][0x598] ;  /* 0x0001660000047ab9 */ /* 0x000fe20000000a00 */
[----:B------:R-:W-:Y:S01]  /*0a40*/  ULDC.64 UR20, c[0x0][0x208] ;  /* 0x0000820000147ab9 */ /* 0x000fe20000000a00 */
[----:B------:R-:W-:-:S04]  /*0a50*/  ISETP.NE.U32.AND P0, PT, RZ, UR4, PT ;  /* 0x00000004ff007c0c */ /* 0x000fc8000bf05070 */
[----:B------:R-:W-:-:S13]  /*0a60*/  ISETP.NE.AND.EX P0, PT, RZ, UR5, PT, P0 ;  /* 0x00000005ff007c0c */ /* 0x000fda000bf05300 */
[----:B------:R-:W-:Y:S05]  /*0a70*/  @!P0 BRA `(.L_x_6) ;  /* 0x00000000001c8947 */ /* 0x000fea0003800000 */
[----:B------:R-:W0:Y:S02]  /*0a80*/  LDC.64 R2, c[0x0][0x598] ;  /* 0x00016600ff027b82 */ /* 0x000e240000000a00 */
[----:B0-----:R-:W2:Y:S02]  /*0a90*/  LDG.E.64 R2, desc[UR20][R2.64] ;  /* 0x0000001402027981 */ /* 0x001ea4000c1e1b00 */
[----:B--2---:R-:W-:-:S04]  /*0aa0*/  ISETP.NE.U32.AND P0, PT, R2, RZ, PT ;  /* 0x000000ff0200720c */ /* 0x004fc80003f05070 */
[----:B------:R-:W-:-:S13]  /*0ab0*/  ISETP.NE.AND.EX P0, PT, R3, RZ, PT, P0 ;  /* 0x000000ff0300720c */ /* 0x000fda0003f05300 */
[----:B------:R-:W-:Y:S05]  /*0ac0*/  @!P0 BRA `(.L_x_6) ;  /* 0x0000000000088947 */ /* 0x000fea0003800000 */
[----:B------:R0:W5:Y:S01]  /*0ad0*/  LD.E R16, desc[UR20][R2.64] ;  /* 0x0000001402107980 */ /* 0x000162000c101900 */
[----:B------:R-:W-:Y:S05]  /*0ae0*/  BRA `(.L_x_7) ;  /* 0x0000000000207947 */ /* 0x000fea0003800000 */
.L_x_6:
[----:B------:R-:W-:Y:S02]  /*0af0*/  ULDC.64 UR4, c[0x0][0x588] ;  /* 0x0001620000047ab9 */ /* 0x000fe40000000a00 */
[----:B------:R-:W-:-:S04]  /*0b00*/  ISETP.NE.U32.AND P0, PT, RZ, UR4, PT ;  /* 0x00000004ff007c0c */ /* 0x000fc8000bf05070 */
[----:B------:R-:W-:-:S13]  /*0b10*/  ISETP.NE.AND.EX P0, PT, RZ, UR5, PT, P0 ;  /* 0x00000005ff007c0c */ /* 0x000fda000bf05300 */
[----:B------:R-:W-:Y:S05]  /*0b20*/  @!P0 BRA `(.L_x_8) ;  /* 0x00000000000c8947 */ /* 0x000fea0003800000 */
[----:B------:R-:W0:Y:S02]  /*0b30*/  LDC.64 R16, c[0x0][0x588] ;  /* 0x00016200ff107b82 */ /* 0x000e240000000a00 */
[----:B0-----:R1:W5:Y:S01]  /*0b40*/  LDG.E R16, desc[UR20][R16.64] ;  /* 0x0000001410107981 */ /* 0x001362000c1e1900 */
[----:B------:R-:W-:Y:S05]  /*0b50*/  BRA `(.L_x_7) ;  /* 0x0000000000047947 */ /* 0x000fea0003800000 */
.L_x_8:
[----:B------:R-:W2:Y:S02]  /*0b60*/  LDC R16, c[0x0][0x580] ;  /* 0x00016000ff107b82 */ /* 0x000ea40000000800 */
.L_x_7:
[----:B------:R-:W-:Y:S02]  /*0b70*/  ULDC.64 UR4, c[0x0][0x5a0] ;  /* 0x0001680000047ab9 */ /* 0x000fe40000000a00 */
[----:B------:R-:W-:-:S04]  /*0b80*/  ISETP.NE.U32.AND P0, PT, RZ, UR4, PT ;  /* 0x00000004ff007c0c */ /* 0x000fc8000bf05070 */
[----:B------:R-:W-:-:S13]  /*0b90*/  ISETP.NE.AND.EX P0, PT, RZ, UR5, PT, P0 ;  /* 0x00000005ff007c0c */ /* 0x000fda000bf05300 */
[----:B------:R-:W-:Y:S05]  /*0ba0*/  @!P0 BRA `(.L_x_9) ;  /* 0x00000000001c8947 */ /* 0x000fea0003800000 */
[----:B0-----:R-:W0:Y:S02]  /*0bb0*/  LDC.64 R2, c[0x0][0x5a0] ;  /* 0x00016800ff027b82 */ /* 0x001e240000000a00 */
[----:B0-----:R-:W3:Y:S02]  /*0bc0*/  LDG.E.64 R2, desc[UR20][R2.64] ;  /* 0x0000001402027981 */ /* 0x001ee4000c1e1b00 */
[----:B---3--:R-:W-:-:S04]  /*0bd0*/  ISETP.NE.U32.AND P0, PT, R2, RZ, PT ;  /* 0x000000ff0200720c */ /* 0x008fc80003f05070 */
[----:B------:R-:W-:-:S13]  /*0be0*/  ISETP.NE.AND.EX P0, PT, R3, RZ, PT, P0 ;  /* 0x000000ff0300720c */ /* 0x000fda0003f05300 */
[----:B------:R-:W-:Y:S05]  /*0bf0*/  @!P0 BRA `(.L_x_9) ;  /* 0x0000000000088947 */ /* 0x000fea0003800000 */
[----:B-1----:R0:W5:Y:S01]  /*0c00*/  LD.E R17, desc[UR20][R2.64] ;  /* 0x0000001402117980 */ /* 0x002162000c101900 */
[----:B------:R-:W-:Y:S05]  /*0c10*/  BRA `(.L_x_10) ;  /* 0x0000000000207947 */ /* 0x000fea0003800000 */
.L_x_9:
[----:B------:R-:W-:Y:S02]  /*0c20*/  ULDC.64 UR4, c[0x0][0x590] ;  /* 0x0001640000047ab9 */ /* 0x000fe40000000a00 */
[----:B------:R-:W-:-:S04]  /*0c30*/  ISETP.NE.U32.AND P0, PT, RZ, UR4, PT ;  /* 0x00000004ff007c0c */ /* 0x000fc8000bf05070 */
[----:B------:R-:W-:-:S13]  /*0c40*/  ISETP.NE.AND.EX P0, PT, RZ, UR5, PT, P0 ;  /* 0x00000005ff007c0c */ /* 0x000fda000bf05300 */
[----:B------:R-:W-:Y:S05]  /*0c50*/  @!P0 BRA `(.L_x_11) ;  /* 0x00000000000c8947 */ /* 0x000fea0003800000 */
[----:B0-----:R-:W1:Y:S02]  /*0c60*/  LDC.64 R2, c[0x0][0x590] ;  /* 0x00016400ff027b82 */ /* 0x001e640000000a00 */
[----:B-1----:R1:W5:Y:S01]  /*0c70*/  LDG.E R17, desc[UR20][R2.64] ;  /* 0x0000001402117981 */ /* 0x002362000c1e1900 */
[----:B------:R-:W-:Y:S05]  /*0c80*/  BRA `(.L_x_10) ;  /* 0x0000000000047947 */ /* 0x000fea0003800000 */
.L_x_11:
[----:B-1----:R-:W3:Y:S02]  /*0c90*/  LDC R17, c[0x0][0x584] ;  /* 0x00016100ff117b82 */ /* 0x002ee40000000800 */
.L_x_10:
[----:B01----:R-:W0:Y:S01]  /*0ca0*/  LDC R2, c[0x0][0x65c] ;  /* 0x00019700ff027b82 */ /* 0x003e220000000800 */
[----:B------:R-:W-:Y:S01]  /*0cb0*/  ULDC UR8, c[0x0][0x28c] ;  /* 0x0000a30000087ab9 */ /* 0x000fe20000000800 */
[----:B------:R-:W-:Y:S01]  /*0cc0*/  ISETP.NE.AND P0, PT, R5, 0x2, PT ;  /* 0x000000020500780c */ /* 0x000fe20003f05270 */
[----:B------:R-:W-:Y:S01]  /*0cd0*/  UIADD3 UR8, UR8, 0xff, URZ ;  /* 0x000000ff08087890 */ /* 0x000fe2000fffe03f */
[----:B------:R-:W-:Y:S01]  /*0ce0*/  UMOV UR4, URZ ;  /* 0x0000003f00047c82 */ /* 0x000fe20008000000 */
[----:B------:R-:W-:Y:S02]  /*0cf0*/  UMOV UR5, URZ ;  /* 0x0000003f00057c82 */ /* 0x000fe40008000000 */
[----:B------:R-:W-:-:S04]  /*0d00*/  USHF.R.S32.HI UR9, URZ, 0x1f, UR8 ;  /* 0x0000001f3f097899 */ /* 0x000fc80008011408 */
[----:B------:R-:W-:-:S04]  /*0d10*/  ULEA.HI UR9, UR9, UR8, URZ, 0x8 ;  /* 0x0000000809097291 */ /* 0x000fc8000f8f403f */
[----:B------:R-:W-:Y:S01]  /*0d20*/  USHF.R.S32.HI UR13, URZ, 0x8, UR9 ;  /* 0x000000083f0d7899 */ /* 0x000fe20008011409 */
[----:B0-----:R-:W-:Y:S01]  /*0d30*/  ISETP.NE.AND P2, PT, R2, 0x1, PT ;  /* 0x000000010200780c */ /* 0x001fe20003f45270 */
[----:B------:R-:W-:-:S12]  /*0d40*/  IMAD.U32 R2, RZ, RZ, UR12 ;  /* 0x0000000cff027e24 */ /* 0x000fd8000f8e00ff */
[----:B------:R-:W0:Y:S01]  /*0d50*/  @P2 LDC R9, c[0x0][0x10] ;  /* 0x00000400ff092b82 */ /* 0x000e220000000800 */
[----:B------:R-:W-:Y:S02]  /*0d60*/  @P2 IMAD.MOV.U32 R15, RZ, RZ, RZ ;  /* 0x000000ffff0f2224 */ /* 0x000fe400078e00ff */
[----:B------:R-:W-:-:S05]  /*0d70*/  @P2 IMAD.MOV.U32 R3, RZ, RZ, RZ ;  /* 0x000000ffff032224 */ /* 0x000fca00078e00ff */
[----:B------:R-:W1:Y:S01]  /*0d80*/  @!P2 LDC R21, c[0x0][0xc] ;  /* 0x00000300ff15ab82 */ /* 0x000e620000000800 */
[----:B------:R-:W-:Y:S01]  /*0d90*/  ULDC UR6, c[0x0][0xc] ;  /* 0x0000030000067ab9 */ /* 0x000fe20000000800 */
[----:B------:R-:W-:Y:S02]  /*0da0*/  ULDC UR7, c[0x0][0x10] ;  /* 0x0000040000077ab9 */ /* 0x000fe40000000800 */
[----:B------:R-:W-:-:S04]  /*0db0*/  UIMAD.WIDE.U32 UR6, UR6, UR7, URZ ;  /* 0x00000007060672a5 */ /* 0x000fc8000f8e003f */
[----:B------:R-:W4:Y:S01]  /*0dc0*/  LDC R6, c[0x0][0x14] ;  /* 0x00000500ff067b82 */ /* 0x000f220000000800 */
[----:B0-----:R-:W-:-:S04]  /*0dd0*/  @P2 IMAD.WIDE.U32 R8, R9, UR12, R14 ;  /* 0x0000000c09082c25 */ /* 0x001fc8000f8e000e */
[----:B------:R-:W-:Y:S02]  /*0de0*/  @P2 IMAD.IADD R9, R9, 0x1, R3 ;  /* 0x0000000109092824 */ /* 0x000fe400078e0203 */
[----:B------:R-:W-:Y:S02]  /*0df0*/  IMAD.MOV.U32 R3, RZ, RZ, RZ ;  /* 0x000000ffff037224 */ /* 0x000fe400078e00ff */
[----:B-1----:R-:W-:-:S04]  /*0e00*/  @!P2 IMAD.WIDE.U32 R4, R14, R21, R2 ;  /* 0x000000150e04a225 */ /* 0x002fc800078e0002 */
[----:B------:R-:W-:Y:S02]  /*0e10*/  @!P2 IMAD.MOV.U32 R8, RZ, RZ, R4 ;  /* 0x000000ffff08a224 */ /* 0x000fe400078e0004 */
[C---:B----4-:R-:W-:Y:S02]  /*0e20*/  IMAD R21, R6.reuse, UR7, RZ ;  /* 0x0000000706157c24 */ /* 0x050fe4000f8e02ff */
[----:B------:R-:W-:Y:S01]  /*0e30*/  IMAD.WIDE.U32 R2, R6, UR6, RZ ;  /* 0x0000000606027c25 */ /* 0x000fe2000f8e00ff */
[----:B------:R-:W-:-:S03]  /*0e40*/  ULDC.64 UR6, c[0x0][0x650] ;  /* 0x0001940000067ab9 */ /* 0x000fc60000000a00 */
[----:B------:R-:W-:Y:S02]  /*0e50*/  @!P2 IMAD.MOV.U32 R9, RZ, RZ, R5 ;  /* 0x000000ffff09a224 */ /* 0x000fe400078e0005 */
[----:B------:R-:W-:Y:S01]  /*0e60*/  IMAD.IADD R10, R3, 0x1, R21 ;  /* 0x00000001030a7824 */ /* 0x000fe200078e0215 */
[----:B------:R-:W-:Y:S06]  /*0e70*/  @P0 BRA `(.L_x_12) ;  /* 0x0000000000200947 */ /* 0x000fec0003800000 */
[----:B------:R-:W-:Y:S01]  /*0e80*/  UISETP.GE.U32.AND UP0, UPT, UR13, 0x9, UPT ;  /* 0x000000090d00788c */ /* 0x000fe2000bf06070 */
[----:B------:R-:W-:Y:S01]  /*0e90*/  IADD3 R8, P0, R8, R2, RZ ;  /* 0x0000000208087210 */ /* 0x000fe20007f1e0ff */
[----:B------:R-:W-:-:S04]  /*0ea0*/  UIMAD.WIDE.U32 UR4, UR13, 0x38e38e39, URZ ;  /* 0x38e38e390d0478a5 */ /* 0x000fc8000f8e003f */
[----:B------:R-:W-:Y:S01]  /*0eb0*/  USHF.R.U32.HI UR4, URZ, 0x1, UR5 ;  /* 0x000000013f047899 */ /* 0x000fe20008011605 */
[----:B------:R-:W-:Y:S02]  /*0ec0*/  IMAD.X R9, R10, 0x1, R9, P0 ;  /* 0x000000010a097824 */ /* 0x000fe400000e0609 */
[----:B------:R-:W-:Y:S02]  /*0ed0*/  UMOV UR5, URZ ;  /* 0x0000003f00057c82 */ /* 0x000fe40008000000 */
[----:B------:R-:W-:Y:S02]  /*0ee0*/  @UP0 ULOP3.LUT UR5, UR4, 0x1, URZ, 0xc0, !UPT ;  /* 0x0000000104050892 */ /* 0x000fe4000f8ec03f */
[----:B------:R-:W-:-:S12]  /*0ef0*/  UIMAD UR4, UR4, -0x9, UR13 ;  /* 0xfffffff7040478a4 */ /* 0x000fd8000f8e020d */
.L_x_12:
[----:B------:R-:W-:Y:S01]  /*0f00*/  ISETP.GE.U32.AND P0, PT, R8, UR6, PT ;  /* 0x0000000608007c0c */ /* 0x000fe2000bf06070 */
[----:B------:R-:W-:Y:S01]  /*0f10*/  IMAD.MOV.U32 R4, RZ, RZ, -0x1 ;  /* 0xffffffffff047424 */ /* 0x000fe200078e00ff */
[----:B------:R-:W-:Y:S01]  /*0f20*/  PRMT R20, RZ, 0x7610, R20 ;  /* 0x00007610ff147816 */ /* 0x000fe20000000014 */
[----:B------:R-:W-:Y:S01]  /*0f30*/  IMAD.MOV.U32 R5, RZ, RZ, -0x1 ;  /* 0xffffffffff057424 */ /* 0x000fe200078e00ff */
[----:B------:R-:W-:Y:S01]  /*0f40*/  ISETP.GE.U32.AND.EX P0, PT, R9, UR7, PT, P0 ;  /* 0x0000000709007c0c */ /* 0x000fe2000bf06100 */
[----:B------:R-:W-:-:S12]  /*0f50*/  IMAD.MOV.U32 R6, RZ, RZ, -0x1 ;  /* 0xffffffffff067424 */ /* 0x000fd800078e00ff */
[----:B------:R-:W-:Y:S05]  /*0f60*/  @P0 BRA `(.L_x_13) ;  /* 0x0000000400240947 */ /* 0x000fea0003800000 */
[----:B------:R-:W0:Y:S01]  /*0f70*/  LDC.64 R28, c[0x0][0x628] ;  /* 0x00018a00ff1c7b82 */ /* 0x000e220000000a00 */
[----:B------:R-:W-:Y:S02]  /*0f80*/  IMAD.MOV.U32 R4, RZ, RZ, R8 ;  /* 0x000000ffff047224 */ /* 0x000fe400078e0008 */
[----:B------:R-:W-:-:S05]  /*0f90*/  IMAD.MOV.U32 R5, RZ, RZ, R9 ;  /* 0x000000ffff057224 */ /* 0x000fca00078e0009 */
[----:B------:R-:W1:Y:S08]  /*0fa0*/  LDC R6, c[0x0][0x630] ;  /* 0x00018c00ff067b82 */ /* 0x000e700000000800 */
[----:B------:R-:W4:Y:S01]  /*0fb0*/  LDC.64 R30, c[0x0][0x620] ;  /* 0x00018800ff1e7b82 */ /* 0x000f220000000a00 */
[----:B0-----:R-:W-:-:S04]  /*0fc0*/  ISETP.NE.U32.AND P0, PT, R28, RZ, PT ;  /* 0x000000ff1c00720c */ /* 0x001fc80003f05070 */
[----:B------:R-:W-:-:S13]  /*0fd0*/  ISETP.NE.AND.EX P0, PT, R29, RZ, PT, P0 ;  /* 0x000000ff1d00720c */ /* 0x000fda0003f05300 */
[----:B-1--4-:R-:W-:Y:S05]  /*0fe0*/  @!P0 BRA `(.L_x_14) ;  /* 0x0000000000288947 */ /* 0x012fea0003800000 */
[----:B------:R-:W0:Y:S02]  /*0ff0*/  LDC R23, c[0x0][0x634] ;  /* 0x00018d00ff177b82 */ /* 0x000e240000000800 */
[----:B0-----:R-:W-:-:S05]  /*1000*/  IADD3 R23, P0, R8, R23, RZ ;  /* 0x0000001708177210 */ /* 0x001fca0007f1e0ff */
[----:B------:R-:W-:-:S04]  /*1010*/  IMAD.X R27, RZ, RZ, R9, P0 ;  /* 0x000000ffff1b7224 */ /* 0x000fc800000e0609 */
[----:B------:R-:W-:-:S04]  /*1020*/  IMAD.WIDE.U32 R4, R27, R28, RZ ;  /* 0x0000001c1b047225 */ /* 0x000fc800078e00ff */
[----:B------:R-:W-:-:S04]  /*1030*/  IMAD.WIDE.U32 R20, P0, R23, R29, R4 ;  /* 0x0000001d17147225 */ /* 0x000fc80007800004 */
[----:B------:R-:W-:-:S04]  /*1040*/  IMAD.WIDE.U32 R4, R23, R28, RZ ;  /* 0x0000001c17047225 */ /* 0x000fc800078e00ff */
[----:B------:R-:W-:Y:S01]  /*1050*/  IMAD.X R23, RZ, RZ, RZ, P0 ;  /* 0x000000ffff177224 */ /* 0x000fe200000e06ff */
[----:B------:R-:W-:Y:S01]  /*1060*/  IADD3 RZ, P0, R5, R20, RZ ;  /* 0x0000001405ff7210 */ /* 0x000fe20007f1e0ff */
[----:B------:R-:W-:-:S04]  /*1070*/  IMAD.MOV.U32 R22, RZ, RZ, R21 ;  /* 0x000000ffff167224 */ /* 0x000fc800078e0015 */
[----:B------:R-:W-:-:S08]  /*1080*/  IMAD.WIDE.U32.X R4, R27, R29, R22, P0 ;  /* 0x0000001d1b047225 */ /* 0x000fd000000e0416 */
.L_x_14:
[----:B------:R-:W0:Y:S01]  /*1090*/  LDC.64 R34, c[0x0][0x640] ;  /* 0x00019000ff227b82 */ /* 0x000e220000000a00 */
[-CC-:B------:R-:W-:Y:S01]  /*10a0*/  SHF.R.U64 R37, R4, R6.reuse, R5.reuse ;  /* 0x0000000604257219 */ /* 0x180fe20000001205 */
[----:B------:R-:W-:Y:S01]  /*10b0*/  IMAD.MOV.U32 R33, RZ, RZ, 0x1 ;  /* 0x00000001ff217424 */ /* 0x000fe200078e00ff */
[----:B------:R-:W-:Y:S02]  /*10c0*/  SHF.R.U32.HI R4, RZ, R6, R5 ;  /* 0x00000006ff047219 */ /* 0x000fe40000011605 */
[----:B------:R-:W-:-:S03]  /*10d0*/  IADD3 R21, P0, RZ, -R37, RZ ;  /* 0x80000025ff157210 */ /* 0x000fc60007f1e0ff */
[----:B------:R-:W1:Y:S02]  /*10e0*/  LDC R20, c[0x0][0x618] ;  /* 0x00018600ff147b82 */ /* 0x000e640000000800 */
[----:B------:R-:W-:-:S04]  /*10f0*/  IMAD.X R5, RZ, RZ, ~R4, P0 ;  /* 0x000000ffff057224 */ /* 0x000fc800000e0e04 */
[-C--:B------:R-:W-:Y:S02]  /*1100*/  IMAD R6, R5, R30.reuse, RZ ;  /* 0x0000001e05067224 */ /* 0x080fe400078e02ff */
[----:B------:R-:W4:Y:S01]  /*1110*/  LDC R23, c[0x0][0x608] ;  /* 0x00018200ff177b82 */ /* 0x000f220000000800 */
[----:B------:R-:W-:-:S04]  /*1120*/  IMAD.WIDE.U32 R4, R21, R30, R8 ;  /* 0x0000001e15047225 */ /* 0x000fc800078e0008 */
[----:B------:R-:W-:-:S03]  /*1130*/  IMAD R21, R21, R31, R6 ;  /* 0x0000001f15157224 */ /* 0x000fc600078e0206 */
[----:B------:R-:W2:Y:S01]  /*1140*/  LDC R32, c[0x0][0x658] ;  /* 0x00019600ff207b82 */ /* 0x000ea20000000800 */
[----:B------:R-:W-:Y:S01]  /*1150*/  IMAD.IADD R5, R5, 0x1, R21 ;  /* 0x0000000105057824 */ /* 0x000fe200078e0215 */
[----:B0-----:R-:W-:Y:S01]  /*1160*/  ISETP.NE.U32.AND P0, PT, R34, RZ, PT ;  /* 0x000000ff2200720c */ /* 0x001fe20003f05070 */
[----:B------:R-:W-:-:S03]  /*1170*/  IMAD.MOV.U32 R21, RZ, RZ, -0x1 ;  /* 0xffffffffff157424 */ /* 0x000fc600078e00ff */
[----:B------:R-:W-:Y:S02]  /*1180*/  ISETP.NE.AND.EX P0, PT, R35, RZ, PT, P0 ;  /* 0x000000ff2300720c */ /* 0x000fe40003f05300 */
[----:B------:R-:W0:Y:S01]  /*1190*/  LDC R28, c[0x0][0x600] ;  /* 0x00018000ff1c7b82 */ /* 0x000e220000000800 */
[-CC-:B-1----:R-:W-:Y:S02]  /*11a0*/  SHF.R.U64 R29, R4, R20.reuse, R5.reuse ;  /* 0x00000014041d7219 */ /* 0x182fe40000001205 */
[----:B------:R-:W-:-:S05]  /*11b0*/  SHF.R.U32.HI R4, RZ, R20, R5 ;  /* 0x00000014ff047219 */ /* 0x000fca0000011605 */
[----:B------:R-:W1:Y:S01]  /*11c0*/  LDC R30, c[0x0][0x648] ;  /* 0x00019200ff1e7b82 */ /* 0x000e620000000800 */
[-CC-:B----4-:R-:W-:Y:S02]  /*11d0*/  SHF.R.U64 R39, R29, R23.reuse, R4.reuse ;  /* 0x000000171d277219 */ /* 0x190fe40000001204 */
[----:B------:R-:W-:-:S05]  /*11e0*/  SHF.R.U32.HI R5, RZ, R23, R4 ;  /* 0x00000017ff057219 */ /* 0x000fca0000011604 */
[----:B------:R-:W4:Y:S01]  /*11f0*/  LDC R31, c[0x0][0x638] ;  /* 0x00018e00ff1f7b82 */ /* 0x000f220000000800 */
[-C--:B--2---:R-:W-:Y:S02]  /*1200*/  SHF.L.U32 R4, R21, R32.reuse, RZ ;  /* 0x0000002015047219 */ /* 0x084fe400000006ff */
[--C-:B------:R-:W-:Y:S02]  /*1210*/  SHF.R.U64 R38, R39, R32, R5.reuse ;  /* 0x0000002027267219 */ /* 0x100fe40000001205 */
[----:B------:R-:W-:Y:S02]  /*1220*/  LOP3.LUT R6, RZ, R4, RZ, 0x33, !PT ;  /* 0x00000004ff067212 */ /* 0x000fe400078e33ff */
[----:B------:R-:W-:Y:S01]  /*1230*/  SHF.R.U32.HI R5, RZ, R32, R5 ;  /* 0x00000020ff057219 */ /* 0x000fe20000011605 */
[----:B------:R-:W2:Y:S01]  /*1240*/  LDC R36, c[0x0][0x610] ;  /* 0x00018400ff247b82 */ /* 0x000ea20000000800 */
[----:B------:R-:W-:Y:S01]  /*1250*/  IMAD.MOV.U32 R4, RZ, RZ, R38 ;  /* 0x000000ffff047224 */ /* 0x000fe200078e0026 */
[----:B------:R-:W-:Y:S06]  /*1260*/  @!P0 BRA `(.L_x_15) ;  /* 0x0000000000288947 */ /* 0x000fec0003800000 */
[----:B------:R-:W3:Y:S02]  /*1270*/  LDC R23, c[0x0][0x64c] ;  /* 0x00019300ff177b82 */ /* 0x000ee40000000800 */
[----:B---3--:R-:W-:-:S05]  /*1280*/  IADD3 R23, P0, R38, R23, RZ ;  /* 0x0000001726177210 */ /* 0x008fca0007f1e0ff */
        /* <DEDUP_REMOVED lines=8> */
.L_x_15:
[----:B-1----:R-:W-:Y:S01]  /*1310*/  SHF.R.U64 R15, R4, R30, R5 ;  /* 0x0000001e040f7219 */ /* 0x002fe20000001205 */
[----:B------:R-:W-:Y:S01]  /*1320*/  @P2 IMAD R24, R25, R26, R14 ;  /* 0x0000001a19182224 */ /* 0x000fe200078e020e */
[----:B------:R-:W-:Y:S01]  /*1330*/  LOP3.LUT R5, R39, R6, RZ, 0xc0, !PT ;  /* 0x0000000627057212 */ /* 0x000fe200078ec0ff */
[----:B0-----:R-:W-:Y:S01]  /*1340*/  VIADD R6, R28, 0xffffffff ;  /* 0xffffffff1c067836 */ /* 0x001fe20000000000 */
[----:B------:R-:W-:Y:S01]  /*1350*/  SHF.L.U32 R4, R33, R32, RZ ;  /* 0x0000002021047219 */ /* 0x000fe200000006ff */
[----:B------:R-:W-:-:S03]  /*1360*/  IMAD.MOV R20, RZ, RZ, -R15 ;  /* 0x000000ffff147224 */ /* 0x000fc600078e0a0f */
[----:B------:R-:W-:Y:S01]  /*1370*/  LOP3.LUT R6, R29, R6, RZ, 0xc0, !PT ;  /* 0x000000061d067212 */ /* 0x000fe200078ec0ff */
[----:B------:R-:W-:Y:S02]  /*1380*/  IMAD R15, R4, R15, R5 ;  /* 0x0000000f040f7224 */ /* 0x000fe400078e0205 */
[----:B----4-:R-:W-:Y:S02]  /*1390*/  IMAD R5, R20, R31, R38 ;  /* 0x0000001f14057224 */ /* 0x010fe400078e0226 */
[----:B--2---:R-:W-:Y:S02]  /*13a0*/  IMAD R4, R15, R36, R24 ;  /* 0x000000240f047224 */ /* 0x004fe400078e0218 */
[----:B------:R-:W-:Y:S02]  /*13b0*/  IMAD R15, R5, R28, R6 ;  /* 0x0000001c050f7224 */ /* 0x000fe400078e0206 */
[----:B------:R-:W-:Y:S02]  /*13c0*/  IMAD.MOV.U32 R20, RZ, RZ, 0x1 ;  /* 0x00000001ff147424 */ /* 0x000fe400078e00ff */
[----:B------:R-:W-:Y:S01]  /*13d0*/  IMAD.MOV.U32 R6, RZ, RZ, R37 ;  /* 0x000000ffff067224 */ /* 0x000fe200078e0025 */
[----:B------:R-:W-:-:S02]  /*13e0*/  SEL R5, R15, R4, !P2 ;  /* 0x000000040f057207 */ /* 0x000fc40005000000 */
[----:B------:R-:W-:-:S07]  /*13f0*/  SEL R4, R4, R15, !P2 ;  /* 0x0000000f04047207 */ /* 0x000fce0005000000 */
.L_x_13:
[----:B------:R-:W-:Y:S05]  /*1400*/  @!P3 BRA `(.L_x_16) ;  /* 0x00000000000cb947 */ /* 0x000fea0003800000 */
[----:B------:R-:W-:Y:S01]  /*1410*/  UCGABAR_WAIT ;  /* 0x0000000000007dc7 */ /* 0x000fe20008000000 */
[----:B------:R-:W-:Y:S01]  /*1420*/  CCTL.IVALL ;  /* 0x00000000ff00798f */ /* 0x000fe20002000000 */
[----:B------:R-:W-:Y:S05]  /*1430*/  BRA `(.L_x_17) ;  /* 0x0000000000047947 */ /* 0x000fea0003800000 */
.L_x_16:
[----:B------:R-:W-:Y:S06]  /*1440*/  BAR.SYNC.DEFER_BLOCKING 0x0 ;  /* 0x0000000000007b1d */ /* 0x000fec0000010000 */
.L_x_17:
[----:B------:R-:W-:Y:S05]  /*1450*/  @!P4 BRA `(.L_x_18) ;  /* 0x000000300020c947 */ /* 0x000fea0003800000 */
[----:B------:R-:W-:-:S13]  /*1460*/  ISETP.GT.U32.AND P0, PT, R40, 0x1, PT ;  /* 0x000000012800780c */ /* 0x000fda0003f04070 */
[----:B------:R-:W-:Y:S05]  /*1470*/  @P0 EXIT ;  /* 0x000000000000094d */ /* 0x000fea0003800000 */
.L_x_19:
[----:B------:R-:W-:-:S08]  /*1480*/  NOP ;  /* 0x0000000000007918 */ /* 0x000fd00000000000 */
[----:B------:R-:W0:Y:S02]  /*1490*/  USETMAXREG.TRY_ALLOC.CTAPOOL UP0, 0xe8 ;  /* 0x000000e8000079c8 */ /* 0x000e240008000600 */
[----:B0-----:R-:W-:-:S13]  /*14a0*/  PLOP3.LUT P0, PT, PT, PT, UP0, 0x80, 0x0 ;  /* 0x000000000000781c */ /* 0x001fda0003f0f008 */
[----:B------:R-:W-:Y:S05]  /*14b0*/  @!P0 BRA `(.L_x_19) ;  /* 0xfffffffc00f08947 */ /* 0x000fea000383ffff */
[----:B------:R-:W-:-:S13]  /*14c0*/  LOP3.LUT P0, RZ, R20, 0xff, RZ, 0xc0, !PT ;  /* 0x000000ff14ff7812 */ /* 0x000fda000780c0ff */
[----:B------:R-:W-:Y:S05]  /*14d0*/  @!P0 EXIT ;  /* 0x000000000000894d */ /* 0x000fea0003800000 */
[----:B------:R-:W0:Y:S01]  /*14e0*/  S2UR UR6, SR_CgaCtaId ;  /* 0x00000000000679c3 */ /* 0x000e220000008800 */
[CC--:B------:R-:W-:Y:S01]  /*14f0*/  LEA.HI R12, R18.reuse, R7.reuse, RZ, 0x2 ;  /* 0x00000007120c7211 */ /* 0x0c0fe200078f10ff */
[----:B------:R-:W-:Y:S01]  /*1500*/  UIADD3 UR7, UR15, -0x1, URZ ;  /* 0xffffffff0f077890 */ /* 0x000fe2000fffe03f */
[----:B------:R-:W-:Y:S01]  /*1510*/  LEA.HI R18, R18, R7, RZ, 0x5 ;  /* 0x0000000712127211 */ /* 0x000fe200078f28ff */
[----:B------:R-:W-:Y:S01]  /*1520*/  UMOV UR12, 0x400 ;  /* 0x00000400000c7882 */ /* 0x000fe20000000000 */
[--C-:B------:R-:W-:Y:S01]  /*1530*/  SHF.R.S32.HI R14, RZ, 0x2, R12.reuse ;  /* 0x00000002ff0e7819 */ /* 0x100fe2000001140c */
[----:B------:R-:W-:Y:S01]  /*1540*/  UISETP.LT.AND UP0, UPT, UR13, 0x1, UPT ;  /* 0x000000010d00788c */ /* 0x000fe2000bf01270 */
[----:B------:R-:W-:Y:S01]  /*1550*/  SHF.R.S32.HI R15, RZ, 0x1f, R12 ;  /* 0x0000001fff0f7819 */ /* 0x000fe2000001140c */
[----:B------:R-:W-:Y:S01]  /*1560*/  USHF.L.U32 UR19, UR13, 0x1, URZ ;  /* 0x000000010d137899 */ /* 0x000fe2000800063f */
[----:B------:R-:W-:Y:S01]  /*1570*/  LOP3.LUT R12, R12, 0xfffffffc, RZ, 0xc0, !PT ;  /* 0xfffffffc0c0c7812 */ /* 0x000fe200078ec0ff */
[----:B------:R-:W-:Y:S01]  /*1580*/  USEL UR14, UR13, 0x1, UP0 ;  /* 0x000000010d0e7887 */ /* 0x000fe20008000000 */
[----:B------:R-:W-:Y:S01]  /*1590*/  LEA.HI R15, R15, R14, RZ, 0x3 ;  /* 0x0000000e0f0f7211 */ /* 0x000fe200078f18ff */
[----:B------:R-:W-:Y:S01]  /*15a0*/  UISETP.NE.AND UP0, UPT, UR7, URZ, UPT ;  /* 0x0000003f0700728c */ /* 0x000fe2000bf05270 */
[----:B------:R-:W-:Y:S01]  /*15b0*/  SHF.R.S32.HI R19, RZ, 0x5, R18 ;  /* 0x00000005ff137819 */ /* 0x000fe20000011412 */
[----:B------:R-:W-:Y:S01]  /*15c0*/  IMAD.IADD R7, R7, 0x1, -R12 ;  /* 0x0000000107077824 */ /* 0x000fe200078e0a0c */
[----:B------:R-:W-:Y:S01]  /*15d0*/  LOP3.LUT R15, R15, 0xfffffff8, RZ, 0xc0, !PT ;  /* 0xfffffff80f0f7812 */ /* 0x000fe200078ec0ff */
[----:B------:R-:W-:Y:S01]  /*15e0*/  USEL UR9, URZ, 0x1, UP0 ;  /* 0x000000013f097887 */ /* 0x000fe20008000000 */
[----:B------:R-:W-:Y:S01]  /*15f0*/  LOP3.LUT R56, R0, 0x1, RZ, 0xfc, !PT ;  /* 0x0000000100387812 */ /* 0x000fe200078efcff */
[----:B------:R-:W-:-:S02]  /*1600*/  UIADD3 UR14, -UR14, UR13, URZ ;  /* 0x0000000d0e0e7290 */ /* 0x000fc4000fffe13f */
[----:B------:R-:W-:Y:S02]  /*1610*/  IMAD.IADD R14, R14, 0x1, -R15 ;  /* 0x000000010e0e7824 */ /* 0x000fe400078e0a0f */
[----:B------:R-:W-:Y:S01]  /*1620*/  IMAD.U32 R57, RZ, RZ, UR9 ;  /* 0x00000009ff397e24 */ /* 0x000fe2000f8e00ff */
[----:B0-----:R-:W-:Y:S02]  /*1630*/  ULEA UR12, UR6, UR12, 0x18 ;  /* 0x0000000c060c7291 */ /* 0x001fe4000f8ec03f */
[--C-:B------:R-:W-:Y:S01]  /*1640*/  SHF.R.S32.HI R15, RZ, 0x1f, R14.reuse ;  /* 0x0000001fff0f7819 */ /* 0x100fe2000001140e */
[----:B------:R-:W-:Y:S01]  /*1650*/  USHF.L.U32 UR6, UR7, 0x3, URZ ;  /* 0x0000000307067899 */ /* 0x000fe2000800063f */
[C-C-:B------:R-:W-:Y:S01]  /*1660*/  IMAD R12, R19.reuse, -0x10, -R14.reuse ;  /* 0xfffffff0130c7824 */ /* 0x140fe200078e0a0e */
[----:B------:R-:W-:Y:S02]  /*1670*/  UIADD3 UR7, UR12, 0x180, URZ ;  /* 0x000001800c077890 */ /* 0x000fe4000fffe03f */
[----:B------:R-:W-:Y:S01]  /*1680*/  ULOP3.LUT UR6, UR6, 0x8, URZ, 0xc0, !UPT ;  /* 0x0000000806067892 */ /* 0x000fe2000f8ec03f */
[----:B------:R-:W-:Y:S01]  /*1690*/  IMAD.WIDE R14, R19, 0x10, R14 ;  /* 0x00000010130e7825 */ /* 0x000fe200078e020e */
[----:B------:R-:W-:-:S02]  /*16a0*/  UIADD3 UR8, UR12, 0x24180, URZ ;  /* 0x000241800c087890 */ /* 0x000fc4000fffe03f */
[----:B------:R-:W-:Y:S02]  /*16b0*/  USHF.R.U32.HI UR7, URZ, 0x4, UR7 ;  /* 0x000000043f077899 */ /* 0x000fe40008011607 */
[----:B------:R-:W-:Y:S02]  /*16c0*/  USHF.R.U32.HI UR8, URZ, 0x4, UR8 ;  /* 0x000000043f087899 */ /* 0x000fe40008011608 */
[----:B------:R-:W-:Y:S02]  /*16d0*/  ULOP3.LUT UR23, UR6, 0x8, URZ, 0x3c, !UPT ;  /* 0x0000000806177892 */ /* 0x000fe4000f8e3c3f */
[----:B------:R-:W-:Y:S02]  /*16e0*/  ULOP3.LUT UR16, UR6, 0x18, URZ, 0x3c, !UPT ;  /* 0x0000001806107892 */ /* 0x000fe4000f8e3c3f */
[----:B------:R-:W-:Y:S01]  /*16f0*/  UIADD3 UR22, UR12, 0xa0, URZ ;  /* 0x000000a00c167890 */ /* 0x000fe2000fffe03f */
[----:B------:R-:W-:Y:S01]  /*1700*/  ULDC UR6, c[0x0][0x284] ;  /* 0x0000a10000067ab9 */ /* 0x000fe20000000800 */
[----:B------:R-:W-:Y:S01]  /*1710*/  ULOP3.LUT UR7, UR7, 0x3fff, URZ, 0xc0, !UPT ;  /* 0x00003fff07077892 */ /* 0x000fe2000f8ec03f */
[----:B------:R-:W-:Y:S01]  /*1720*/  VIADD R12, R12, UR6 ;  /* 0x000000060c0c7c36 */ /* 0x000fe20008000000 */
[----:B------:R-:W-:-:S02]  /*1730*/  ULOP3.LUT UR8, UR8, 0x3fff, URZ, 0xc0, !UPT ;  /* 0x00003fff08087892 */ /* 0x000fc4000f8ec03f */
[----:B------:R-:W-:Y:S02]  /*1740*/  ULEA UR15, UR15, UR22, 0x3 ;  /* 0x000000160f0f7291 */ /* 0x000fe4000f8e183f */
[----:B------:R-:W-:Y:S02]  /*1750*/  ULOP3.LUT UR17, UR7, 0x10000, URZ, 0xfc, !UPT ;  /* 0x0001000007117892 */ /* 0x000fe4000f8efc3f */
[----:B------:R-:W-:-:S12]  /*1760*/  ULOP3.LUT UR18, UR8, 0x10000, URZ, 0xfc, !UPT ;  /* 0x0001000008127892 */ /* 0x000fd8000f8efc3f */
.L_x_78:
[----:B------:R-:W-:Y:S01]  /*1770*/  SHF.L.U32 R18, R57, 0x1f, RZ ;  /* 0x0000001f39127819 */ /* 0x000fe200000006ff */
[----:B------:R-:W0:Y:S01]  /*1780*/  LDC R19, c[0x0][0x28c] ;  /* 0x0000a300ff137b82 */ /* 0x000e220000000800 */
[----:B------:R-:W-:Y:S01]  /*1790*/  UMOV UR6, URZ ;  /* 0x0000003f00067c82 */ /* 0x000fe20008000000 */
[----:B------:R-:W-:Y:S01]  /*17a0*/  UMOV UR24, UR4 ;  /* 0x0000000400187c82 */ /* 0x000fe20008000000 */
[----:B-1----:R-:W1:Y:S01]  /*17b0*/  SYNCS.PHASECHK.TRANS64.TRYWAIT P0, [UR15+-0x8], R18 ;  /* 0xfffff812ff0075a7 */ /* 0x002e62000800014f */
[----:B0-----:R-:W-:Y:S01]  /*17c0*/  ISETP.GE.AND P1, PT, R19, 0x1, PT ;  /* 0x000000011300780c */ /* 0x001fe20003f26270 */
[----:B-1-34-:R-:W-:-:S12]  /*17d0*/  @!P0 BRA `(.L_x_20) ;  /* 0x0000004000308947 */ /* 0x01afd80003800000 */
.L_x_105:
[----:B------:R-:W-:Y:S01]  /*17e0*/  UMOV UR7, URZ ;  /* 0x0000003f00077c82 */ /* 0x000fe20008000000 */
[----:B------:R-:W-:Y:S01]  /*17f0*/  UMOV UR8, URZ ;  /* 0x0000003f00087c82 */ /* 0x000fe20008000000 */
[----:B------:R-:W-:Y:S02]  /*1800*/  CS2R R40, SRZ ;  /* 0x0000000000287805 */ /* 0x000fe4000001ff00 */
[----:B------:R-:W-:Y:S02]  /*1810*/  CS2R R42, SRZ ;  /* 0x00000000002a7805 */ /* 0x000fe4000001ff00 */
[----:B------:R-:W-:Y:S02]  /*1820*/  CS2R R44, SRZ ;  /* 0x00000000002c7805 */ /* 0x000fe4000001ff00 */
[----:B------:R-:W-:Y:S02]  /*1830*/  CS2R R46, SRZ ;  /* 0x00000000002e7805 */ /* 0x000fe4000001ff00 */
[----:B------:R-:W-:-:S02]  /*1840*/  CS2R R48, SRZ ;  /* 0x0000000000307805 */ /* 0x000fc4000001ff00 */
[----:B------:R-:W-:Y:S02]  /*1850*/  CS2R R50, SRZ ;  /* 0x0000000000327805 */ /* 0x000fe4000001ff00 */
[----:B------:R-:W-:Y:S02]  /*1860*/  CS2R R52, SRZ ;  /* 0x0000000000347805 */ /* 0x000fe4000001ff00 */
[----:B------:R-:W-:Y:S01]  /*1870*/  CS2R R54, SRZ ;  /* 0x0000000000367805 */ /* 0x000fe2000001ff00 */
[----:B------:R-:W-:Y:S01]  /*1880*/  IMAD.U32 R22, RZ, RZ, UR5 ;  /* 0x00000005ff167e24 */ /* 0x000fe2000f8e00ff */
[----:B------:R-:W-:Y:S02]  /*1890*/  CS2R R24, SRZ ;  /* 0x0000000000187805 */ /* 0x000fe4000001ff00 */
[----:B------:R-:W-:Y:S02]  /*18a0*/  CS2R R26, SRZ ;  /* 0x00000000001a7805 */ /* 0x000fe4000001ff00 */
[----:B------:R-:W-:-:S02]  /*18b0*/  CS2R R28, SRZ ;  /* 0x00000000001c7805 */ /* 0x000fc4000001ff00 */
[----:B------:R-:W-:Y:S02]  /*18c0*/  CS2R R30, SRZ ;  /* 0x00000000001e7805 */ /* 0x000fe4000001ff00 */
[----:B------:R-:W-:Y:S02]  /*18d0*/  CS2R R32, SRZ ;  /* 0x0000000000207805 */ /* 0x000fe4000001ff00 */
[----:B------:R-:W-:Y:S02]  /*18e0*/  CS2R R34, SRZ ;  /* 0x0000000000227805 */ /* 0x000fe4000001ff00 */
[----:B------:R-:W-:Y:S02]  /*18f0*/  CS2R R36, SRZ ;  /* 0x0000000000247805 */ /* 0x000fe4000001ff00 */
[----:B------:R-:W-:Y:S01]  /*1900*/  CS2R R38, SRZ ;  /* 0x0000000000267805 */ /* 0x000fe2000001ff00 */
[----:B------:R-:W-:Y:S06]  /*1910*/  @!P1 BRA `(.L_x_21) ;  /* 0x0000000400789947 */ /* 0x000fec0003800000 */
[----:B------:R-:W-:-:S13]  /*1920*/  ISETP.NE.AND P1, PT, R56, 0x3, PT ;  /* 0x000000033800780c */ /* 0x000fda0003f25270 */
[----:B------:R-:W-:Y:S05]  /*1930*/  @!P1 BRA `(.L_x_22) ;  /* 0x0000000000049947 */ /* 0x000fea0003800000 */
[----:B------:R-:W-:Y:S01]  /*1940*/  BPT.TRAP 0x1 ;  /* 0x000000040000795c */ /* 0x000fe20000300000 */
.L_x_22:
[----:B------:R-:W-:Y:S01]  /*1950*/  ULEA UR6, UR4, UR12, 0x3 ;  /* 0x0000000c04067291 */ /* 0x000fe2000f8e183f */
[----:B0-----:R-:W-:-:S05]  /*1960*/  IMAD.U32 R18, RZ, RZ, UR5 ;  /* 0x00000005ff127e24 */ /* 0x001fca000f8e00ff */
[----:B------:R-:W-:-:S04]  /*1970*/  SHF.L.U32 R18, R18, 0x1f, RZ ;  /* 0x0000001f12127819 */ /* 0x000fc800000006ff */
[----:B------:R0:W1:Y:S01]  /*1980*/  SYNCS.PHASECHK.TRANS64.TRYWAIT P0, [UR6], R18 ;  /* 0x00000012ff0075a7 */ /* 0x0000620008000146 */
[----:B------:R-:W-:Y:S05]  /*1990*/  @!P1 BRA `(.L_x_23) ;  /* 0x0000000000049947 */ /* 0x000fea0003800000 */
[----:B------:R-:W-:Y:S01]  /*19a0*/  BPT.TRAP 0x1 ;  /* 0x000000040000795c */ /* 0x000fe20000300000 */
.L_x_23:
[----:B-1----:R-:W-:Y:S05]  /*19b0*/  @P0 BRA `(.L_x_24) ;  /* 0x0000000000080947 */ /* 0x002fea0003800000 */
[----:B------:R-:W1:Y:S02]  /*19c0*/  SYNCS.PHASECHK.TRANS64.TRYWAIT P0, [UR6], R18 ;  /* 0x00000012ff0075a7 */ /* 0x000e640008000146 */
[----:B-1----:R-:W-:Y:S05]  /*19d0*/  @!P0 BRA `(.L_x_25) ;  /* 0x0000003c00c88947 */ /* 0x002fea0003800000 */
.L_x_24:
[----:B------:R-:W-:Y:S01]  /*19e0*/  ULEA UR6, UR4, UR17, 0xa ;  /* 0x0000001104067291 */ /* 0x000fe2000f8e503f */
[----:B------:R-:W-:Y:S01]  /*19f0*/  WARPGROUP.ARRIVE ;  /* 0x00000000000079c5 */ /* 0x000fe20000000000 */
[----:B------:R-:W-:Y:S01]  /*1a00*/  ULEA UR7, UR4, UR18, 0x9 ;  /* 0x0000001204077291 */ /* 0x000fe2000f8e483f */
[----:B------:R-:W-:Y:S01]  /*1a10*/  CS2R R40, SRZ ;  /* 0x0000000000287805 */ /* 0x000fe2000001ff00 */
[----:B------:R-:W-:Y:S01]  /*1a20*/  UMOV UR9, 0x40000040 ;  /* 0x4000004000097882 */ /* 0x000fe20000000000 */
[----:B------:R-:W-:Y:S01]  /*1a30*/  UMOV UR11, 0x40000040 ;  /* 0x40000040000b7882 */ /* 0x000fe20000000000 */
[----:B------:R-:W-:Y:S01]  /*1a40*/  CS2R R42, SRZ ;  /* 0x00000000002a7805 */ /* 0x000fe2000001ff00 */
[----:B------:R-:W-:Y:S01]  /*1a50*/  UMOV UR8, UR6 ;  /* 0x0000000600087c82 */ /* 0x000fe20008000000 */
[----:B------:R-:W-:Y:S01]  /*1a60*/  CS2R R44, SRZ ;  /* 0x00000000002c7805 */ /* 0x000fe2000001ff00 */
[----:B------:R-:W-:Y:S01]  /*1a70*/  UMOV UR10, UR7 ;  /* 0x00000007000a7c82 */ /* 0x000fe20008000000 */
[----:B------:R-:W-:Y:S01]  /*1a80*/  CS2R R46, SRZ ;  /* 0x00000000002e7805 */ /* 0x000fe2000001ff00 */
[----:B------:R-:W-:Y:S01]  /*1a90*/  QGMMA.64x32x32.F32.E4M3.E4M3 R24, gdesc[UR8], RZ, !UPT ;  /* 0x00600000081879f3 */ /* 0x000fe2000c7008ff */
[----:B------:R-:W-:Y:S01]  /*1aa0*/  UIADD3 UR8, UR6, 0x2, URZ ;  /* 0x0000000206087890 */ /* 0x000fe2000fffe03f */
[----:B------:R-:W-:Y:S01]  /*1ab0*/  CS2R R48, SRZ ;  /* 0x0000000000307805 */ /* 0x000fe2000001ff00 */
[----:B------:R-:W-:Y:S01]  /*1ac0*/  UIADD3 UR10, UR7, 0x2, URZ ;  /* 0x00000002070a7890 */ /* 0x000fe2000fffe03f */
[----:B------:R-:W-:Y:S01]  /*1ad0*/  CS2R R50, SRZ ;  /* 0x0000000000327805 */ /* 0x000fe2000001ff00 */
[----:B------:R-:W-:Y:S01]  /*1ae0*/  UMOV UR9, 0x40000040 ;  /* 0x4000004000097882 */ /* 0x000fe20000000000 */
[----:B------:R-:W-:Y:S01]  /*1af0*/  UMOV UR11, 0x40000040 ;  /* 0x40000040000b7882 */ /* 0x000fe20000000000 */
[----:B------:R-:W-:-:S02]  /*1b00*/  CS2R R52, SRZ ;  /* 0x0000000000347805 */ /* 0x000fc4000001ff00 */
[----:B------:R-:W-:-:S03]  /*1b10*/  CS2R R54, SRZ ;  /* 0x0000000000367805 */ /* 0x000fc6000001ff00 */
[----:B------:R-:W-:Y:S01]  /*1b20*/  QGMMA.64x32x32.F32.E4M3.E4M3 R24, gdesc[UR8], R24 ;  /* 0x00600000081879f3 */ /* 0x000fe20008700818 */
[----:B------:R-:W-:Y:S02]  /*1b30*/  UIADD3 UR8, UR6, 0x4, URZ ;  /* 0x0000000406087890 */ /* 0x000fe4000fffe03f */
[----:B------:R-:W-:Y:S01]  /*1b40*/  UIADD3 UR10, UR7, 0x4, URZ ;  /* 0x00000004070a7890 */ /* 0x000fe2000fffe03f */
[----:B------:R-:W-:Y:S01]  /*1b50*/  UMOV UR9, 0x40000040 ;  /* 0x4000004000097882 */ /* 0x000fe20000000000 */
[----:B------:R-:W-:-:S07]  /*1b60*/  UMOV UR11, 0x40000040 ;  /* 0x40000040000b7882 */ /* 0x000fce0000000000 */
        /* <DEDUP_REMOVED lines=23> */
[----:B------:R-:W-:Y:S01]  /*1ce0*/  ULDC UR7, c[0x0][0x50c] ;  /* 0x0001430000077ab9 */ /* 0x000fe20000000800 */
[----:B------:R-:W-:Y:S01]  /*1cf0*/  UMOV UR9, 0x40000040 ;  /* 0x4000004000097882 */ /* 0x000fe20000000000 */
[----:B------:R-:W-:Y:S01]  /*1d00*/  UISETP.NE.AND UP0, UPT, UR7, 0x8, UPT ;  /* 0x000000080700788c */ /* 0x000fe2000bf05270 */
[----:B------:R-:W-:Y:S01]  /*1d10*/  UMOV UR11, 0x40000040 ;  /* 0x40000040000b7882 */ /* 0x000fe20000000000 */
[----:B------:R-:W-:Y:S02]  /*1d20*/  UMOV UR6, 0x8 ;  /* 0x0000000800067882 */ /* 0x000fe40000000000 */
[----:B------:R-:W-:-:S06]  /*1d30*/  USEL UR7, URZ, 0x1, UP0 ;  /* 0x000000013f077887 */ /* 0x000fcc0008000000 */
[----:B------:R-:W-:Y:S01]  /*1d40*/  ISETP.NE.AND P0, PT, RZ, UR7, PT ;  /* 0x00000007ff007c0c */ /* 0x000fe2000bf05270 */
[----:B------:R-:W-:-:S12]  /*1d50*/  QGMMA.64x32x32.F32.E4M3.E4M3 R24, gdesc[UR8], R24, gsb0 ;  /* 0x00600000081879f3 */ /* 0x000fd80008000818 */
[----:B------:R-:W-:Y:S05]  /*1d60*/  @!P0 BRA `(.L_x_26) ;  /* 0x0000000000488947 */ /* 0x000fea0003800000 */
[----:B------:R-:W-:Y:S02]  /*1d70*/  WARPGROUP.DEPBAR.LE gsb0, 0x0 ;  /* 0x00008000000079c5 */ /* 0x000fe40000010000 */
[----:B------:R-:W-:-:S01]  /*1d80*/  FADD R55, RZ, R24 ;  /* 0x00000018ff377221 */ /* 0x000fc20000000000 */
[----:B------:R-:W-:Y:S01]  /*1d90*/  FADD R54, RZ, R25 ;  /* 0x00000019ff367221 */ /* 0x000fe20000000000 */
        /* <DEDUP_REMOVED lines=14> */
[----:B------:R-:W-:-:S06]  /*1e80*/  UMOV UR6, URZ ;  /* 0x0000003f00067c82 */ /* 0x000fcc0008000000 */
.L_x_26:
[----:B------:R-:W-:-:S04]  /*1e90*/  UIADD3 UR24, UR4, 0x1, URZ ;  /* 0x0000000104187890 */ /* 0x000fc8000fffe03f */
[----:B------:R-:W-:-:S04]  /*1ea0*/  UISETP.NE.AND UP0, UPT, UR24, 0x9, UPT ;  /* 0x000000091800788c */ /* 0x000fc8000bf05270 */
[----:B------:R-:W-:Y:S02]  /*1eb0*/  USEL UR8, URZ, 0x1, UP0 ;  /* 0x000000013f087887 */ /* 0x000fe40008000000 */
[----:B------:R-:W-:Y:S02]  /*1ec0*/  USEL UR24, UR24, URZ, UP0 ;  /* 0x0000003f18187287 */ /* 0x000fe40008000000 */
[----:B------:R-:W-:-:S06]  /*1ed0*/  ULOP3.LUT UR8, UR5, UR8, URZ, 0x3c, !UPT ;  /* 0x0000000805087292 */ /* 0x000fcc000f8e3c3f */
[----:B------:R-:W-:Y:S01]  /*1ee0*/  IMAD.U32 R22, RZ, RZ, UR8 ;  /* 0x00000008ff167e24 */ /* 0x000fe2000f8e00ff */
[----:B------:R-:W-:-:S06]  /*1ef0*/  UMOV UR8, 0x1 ;  /* 0x0000000100087882 */ /* 0x000fcc0000000000 */
.L_x_21:
[----:B------:R-:W-:-:S06]  /*1f00*/  UISETP.GE.AND UP0, UPT, UR14, 0x1, UPT ;  /* 0x000000010e00788c */ /* 0x000fcc000bf06270 */
[----:B------:R-:W-:-:S13]  /*1f10*/  PLOP3.LUT P0, PT, PT, PT, UP0, 0x80, 0x0 ;  /* 0x000000000000781c */ /* 0x000fda0003f0f008 */
[----:B------:R-:W-:Y:S05]  /*1f20*/  @!P0 BRA `(.L_x_27) ;  /* 0x0000000400a88947 */ /* 0x000fea0003800000 */
[----:B01----:R-:W-:Y:S01]  /*1f30*/  IMAD.U32 R18, RZ, RZ, UR14 ;  /* 0x0000000eff127e24 */ /* 0x003fe2000f8e00ff */
[----:B------:R-:W-:Y:S01]  /*1f40*/  ULDC UR26, c[0x0][0x50c] ;  /* 0x00014300001a7ab9 */ /* 0x000fe20000000800 */
[----:B------:R-:W-:-:S07]  /*1f50*/  IMAD.U32 R19, RZ, RZ, UR4 ;  /* 0x00000004ff137e24 */ /* 0x000fce000f8e00ff */
.L_x_35:
[----:B------:R-:W-:-:S13]  /*1f60*/  ISETP.NE.AND P1, PT, R56, 0x3, PT ;  /* 0x000000033800780c */ /* 0x000fda0003f25270 */
[----:B------:R-:W-:Y:S05]  /*1f70*/  @!P1 BRA `(.L_x_28) ;  /* 0x0000000000049947 */ /* 0x000fea0003800000 */
[----:B------:R-:W-:Y:S01]  /*1f80*/  BPT.TRAP 0x1 ;  /* 0x000000040000795c */ /* 0x000fe20000300000 */
.L_x_28:
[----:B------:R-:W-:Y:S01]  /*1f90*/  ULEA UR9, UR24, UR12, 0x3 ;  /* 0x0000000c18097291 */ /* 0x000fe2000f8e183f */
[----:B------:R-:W-:-:S08]  /*1fa0*/  SHF.L.U32 R20, R22, 0x1f, RZ ;  /* 0x0000001f16147819 */ /* 0x000fd000000006ff */
[----:B------:R0:W1:Y:S01]  /*1fb0*/  SYNCS.PHASECHK.TRANS64.TRYWAIT P0, [UR9], R20 ;  /* 0x00000014ff0075a7 */ /* 0x0000620008000149 */
[----:B------:R-:W-:Y:S05]  /*1fc0*/  @!P1 BRA `(.L_x_29) ;  /* 0x0000000000049947 */ /* 0x000fea0003800000 */
[----:B------:R-:W-:Y:S01]  /*1fd0*/  BPT.TRAP 0x1 ;  /* 0x000000040000795c */ /* 0x000fe20000300000 */
.L_x_29:
[----:B-1----:R-:W-:Y:S05]  /*1fe0*/  @P0 BRA `(.L_x_30) ;  /* 0x0000000000080947 */ /* 0x002fea0003800000 */
[----:B------:R-:W1:Y:S02]  /*1ff0*/  SYNCS.PHASECHK.TRANS64.TRYWAIT P0, [UR9], R20 ;  /* 0x00000014ff0075a7 */ /* 0x000e640008000149 */
[----:B-1----:R-:W-:Y:S05]  /*2000*/  @!P0 BRA `(.L_x_31) ;  /* 0x0000003800548947 */ /* 0x002fea0003800000 */
.L_x_30:
[----:B------:R-:W-:Y:S01]  /*2010*/  UISETP.NE.AND UP0, UPT, UR7, URZ, UPT ;  /* 0x0000003f0700728c */ /* 0x000fe2000bf05270 */
[----:B------:R-:W-:Y:S01]  /*2020*/  WARPGROUP.ARRIVE ;  /* 0x00000000000079c5 */ /* 0x000fe20000000000 */
[----:B------:R-:W-:Y:S02]  /*2030*/  ULEA UR25, UR24, UR17, 0xa ;  /* 0x0000001118197291 */ /* 0x000fe4000f8e503f */
[----:B------:R-:W-:Y:S02]  /*2040*/  USEL UR8, UR8, URZ, !UP0 ;  /* 0x0000003f08087287 */ /* 0x000fe4000c000000 */
[----:B------:R-:W-:Y:S02]  /*2050*/  ULEA UR7, UR24, UR18, 0x9 ;  /* 0x0000001218077291 */ /* 0x000fe4000f8e483f */
[----:B------:R-:W-:Y:S01]  /*2060*/  UISETP.NE.U32.AND UP0, UPT, UR8, URZ, UPT ;  /* 0x0000003f0800728c */ /* 0x000fe2000bf05070 */
[----:B------:R-:W-:Y:S02]  /*2070*/  UMOV UR9, 0x40000040 ;  /* 0x4000004000097882 */ /* 0x000fe40000000000 */
[----:B------:R-:W-:Y:S01]  /*2080*/  UMOV UR8, UR25 ;  /* 0x0000001900087c82 */ /* 0x000fe20008000000 */
[----:B------:R-:W-:Y:S01]  /*2090*/  UMOV UR11, 0x40000040 ;  /* 0x40000040000b7882 */ /* 0x000fe20000000000 */
[----:B------:R-:W-:Y:S01]  /*20a0*/  UMOV UR10, UR7 ;  /* 0x00000007000a7c82 */ /* 0x000fe20008000000 */
[----:B------:R-:W-:-:S05]  /*20b0*/  UIADD3 UR6, UR6, 0x8, URZ ;  /* 0x0000000806067890 */ /* 0x000fca000fffe03f */
[----:B------:R-:W-:Y:S01]  /*20c0*/  QGMMA.64x32x32.F32.E4M3.E4M3 R24, gdesc[UR8], R24, UP0 ;  /* 0x00600000081879f3 */ /* 0x000fe2000bf00818 */
[----:B------:R-:W-:Y:S02]  /*20d0*/  UIADD3 UR8, UR25, 0x2, URZ ;  /* 0x0000000219087890 */ /* 0x000fe4000fffe03f */
[----:B------:R-:W-:Y:S01]  /*20e0*/  UIADD3 UR10, UR7, 0x2, URZ ;  /* 0x00000002070a7890 */ /* 0x000fe2000fffe03f */
[----:B------:R-:W-:Y:S01]  /*20f0*/  UMOV UR9, 0x40000040 ;  /* 0x4000004000097882 */ /* 0x000fe20000000000 */
[----:B------:R-:W-:Y:S01]  /*2100*/  UMOV UR11, 0x40000040 ;  /* 0x40000040000b7882 */ /* 0x000fe20000000000 */
[----:B------:R-:W-:-:S06]  /*2110*/  UISETP.NE.AND UP0, UPT, UR6, UR26, UPT ;  /* 0x0000001a0600728c */ /* 0x000fcc000bf05270 */
        /* <DEDUP_REMOVED lines=29> */
[----:B------:R-:W-:Y:S01]  /*22f0*/  UMOV UR11, 0x40000040 ;  /* 0x40000040000b7882 */ /* 0x000fe20000000000 */
[----:B------:R-:W-:-:S06]  /*2300*/  USEL UR7, URZ, 0x1, UP0 ;  /* 0x000000013f077887 */ /* 0x000fcc0008000000 */
[----:B------:R-:W-:Y:S01]  /*2310*/  ISETP.NE.AND P0, PT, RZ, UR7, PT ;  /* 0x00000007ff007c0c */ /* 0x000fe2000bf05270 */
[----:B------:R-:W-:Y:S03]  /*2320*/  QGMMA.64x32x32.F32.E4M3.E4M3 R24, gdesc[UR8], R24, gsb0 ;  /* 0x00600000081879f3 */ /* 0x000fe60008000818 */
[----:B------:R-:W-:-:S09]  /*2330*/  WARPGROUP.DEPBAR.LE gsb0, 0x1 ;  /* 0x00008000000079c5 */ /* 0x000fd20000010100 */
[----:B------:R-:W-:Y:S05]  /*2340*/  @!P0 BRA `(.L_x_32) ;  /* 0x0000000000488947 */ /* 0x000fea0003800000 */
[----:B------:R-:W-:Y:S02]  /*2350*/  WARPGROUP.DEPBAR.LE gsb0, 0x0 ;  /* 0x00008000000079c5 */ /* 0x000fe40000010000 */
[----:B------:R-:W-:-:S01]  /*2360*/  FADD R55, R24, R55 ;  /* 0x0000003718377221 */ /* 0x000fc20000000000 */
[----:B------:R-:W-:Y:S01]  /*2370*/  FADD R54, R25, R54 ;  /* 0x0000003619367221 */ /* 0x000fe20000000000 */
        /* <DEDUP_REMOVED lines=14> */
[----:B------:R-:W-:-:S06]  /*2460*/  UMOV UR6, URZ ;  /* 0x0000003f00067c82 */ /* 0x000fcc0008000000 */
.L_x_32:
[----:B------:R-:W-:Y:S05]  /*2470*/  @!P1 BRA `(.L_x_33) ;  /* 0x0000000000049947 */ /* 0x000fea0003800000 */
[----:B------:R-:W-:Y:S01]  /*2480*/  BPT.TRAP 0x1 ;  /* 0x000000040000795c */ /* 0x000fe20000300000 */
.L_x_33:
[----:B------:R-:W-:-:S13]  /*2490*/  ISETP.NE.AND P0, PT, R13, RZ, PT ;  /* 0x000000ff0d00720c */ /* 0x000fda0003f05270 */
[----:B01----:R-:W-:-:S05]  /*24a0*/  @P0 LEA R20, R19, UR12, 0x3 ;  /* 0x0000000c13140c11 */ /* 0x003fca000f8e18ff */
[----:B------:R-:W-:-:S05]  /*24b0*/  @P0 VIADD R20, R20, 0x48 ;  /* 0x0000004814140836 */ /* 0x000fca0000000000 */
[----:B------:R-:W-:-:S04]  /*24c0*/  @P0 PRMT R20, R11, 0x654, R20 ;  /* 0x000006540b140816 */ /* 0x000fc80000000014 */
[----:B------:R0:W-:Y:S01]  /*24d0*/  @P0 SYNCS.ARRIVE.TRANS64.RED.A1T0 RZ, [R20+URZ], RZ ;  /* 0x000000ff14ff09a7 */ /* 0x0001e2000810043f */
[----:B------:R-:W-:-:S13]  /*24e0*/  ISETP.GT.U32.AND P0, PT, R0, 0x1, PT ;  /* 0x000000010000780c */ /* 0x000fda0003f04070 */
[----:B0-----:R-:W-:Y:S05]  /*24f0*/  @P0 BRA `(.L_x_34) ;  /* 0x0000000000040947 */ /* 0x001fea0003800000 */
[----:B------:R-:W-:Y:S01]  /*2500*/  BPT.TRAP 0x1 ;  /* 0x000000040000795c */ /* 0x000fe20000300000 */
.L_x_34:
[----:B------:R-:W-:Y:S01]  /*2510*/  UIADD3 UR24, UR24, 0x1, URZ ;  /* 0x0000000118187890 */ /* 0x000fe2000fffe03f */
[C---:B------:R-:W-:Y:S01]  /*2520*/  ISETP.GT.AND P1, PT, R18.reuse, 0x1, PT ;  /* 0x000000011200780c */ /* 0x040fe20003f24270 */
[----:B------:R-:W-:Y:S02]  /*2530*/  VIADD R19, R19, 0x1 ;  /* 0x0000000113137836 */ /* 0x000fe40000000000 */
[----:B------:R-:W-:Y:S01]  /*2540*/  UISETP.NE.AND UP0, UPT, UR24, 0x9, UPT ;  /* 0x000000091800788c */ /* 0x000fe2000bf05270 */
[----:B------:R-:W-:Y:S02]  /*2550*/  VIADD R18, R18, 0xffffffff ;  /* 0xffffffff12127836 */ /* 0x000fe40000000000 */
[C---:B------:R-:W-:Y:S01]  /*2560*/  ISETP.NE.AND P0, PT, R19.reuse, 0x9, PT ;  /* 0x000000091300780c */ /* 0x040fe20003f05270 */
[----:B------:R-:W-:Y:S02]  /*2570*/  USEL UR8, URZ, 0x1, UP0 ;  /* 0x000000013f087887 */ /* 0x000fe40008000000 */
[----:B------:R-:W-:Y:S01]  /*2580*/  USEL UR24, UR24, URZ, UP0 ;  /* 0x0000003f18187287 */ /* 0x000fe20008000000 */
[----:B------:R-:W-:-:S03]  /*2590*/  SEL R19, R19, RZ, P0 ;  /* 0x000000ff13137207 */ /* 0x000fc60000000000 */
[----:B------:R-:W-:Y:S01]  /*25a0*/  LOP3.LUT R22, R22, UR8, RZ, 0x3c, !PT ;  /* 0x0000000816167c12 */ /* 0x000fe2000f8e3cff */
[----:B------:R-:W-:Y:S01]  /*25b0*/  UMOV UR8, 0x1 ;  /* 0x0000000100087882 */ /* 0x000fe20000000000 */
[----:B------:R-:W-:Y:S06]  /*25c0*/  @P1 BRA `(.L_x_35) ;  /* 0xfffffff800641947 */ /* 0x000fec000383ffff */
.L_x_27:
[----:B------:R-:W-:Y:S01]  /*25d0*/  UISETP.NE.AND UP0, UPT, UR6, URZ, UPT ;  /* 0x0000003f0600728c */ /* 0x000fe2000bf05270 */
[----:B01----:R-:W0:Y:S01]  /*25e0*/  LDC R18, c[0x0][0x28c] ;  /* 0x0000a300ff127b82 */ /* 0x003e220000000800 */
[----:B------:R-:W-:Y:S02]  /*25f0*/  IMAD.U32 R19, RZ, RZ, UR23 ;  /* 0x00000017ff137e24 */ /* 0x000fe4000f8e00ff */
[----:B------:R-:W-:-:S06]  /*2600*/  USEL UR6, URZ, 0x1, !UP0 ;  /* 0x000000013f067887 */ /* 0x000fcc000c000000 */
[----:B------:R-:W-:-:S13]  /*2610*/  ISETP.NE.AND P0, PT, RZ, UR6, PT ;  /* 0x00000006ff007c0c */ /* 0x000fda000bf05270 */
[----:B------:R-:W-:Y:S05]  /*2620*/  @!P0 BRA `(.L_x_36) ;  /* 0x0000000000448947 */ /* 0x000fea0003800000 */
[----:B------:R-:W-:Y:S02]  /*2630*/  WARPGROUP.DEPBAR.LE gsb0, 0x0 ;  /* 0x00008000000079c5 */ /* 0x000fe40000010000 */
[----:B------:R-:W-:Y:S01]  /*2640*/  FADD R55, R24, R55 ;  /* 0x0000003718377221 */ /* 0x000fe20000000000 */
        /* <DEDUP_REMOVED lines=14> */
[----:B------:R-:W-:-:S07]  /*2730*/  FADD R40, R40, R39 ;  /* 0x0000002728287221 */ /* 0x000fce0000000000 */
.L_x_36:
[----:B0-----:R-:W-:Y:S01]  /*2740*/  ISETP.GE.AND P0, PT, R18, 0x1, PT ;  /* 0x000000011200780c */ /* 0x001fe20003f06270 */
[----:B------:R0:W-:Y:S01]  /*2750*/  SYNCS.ARRIVE.TRANS64.A1T0 RZ, [R19+UR22], RZ ;  /* 0x000000ff13ff79a7 */ /* 0x0001e20008100016 */
[----:B------:R-:W-:-:S11]  /*2760*/  WARPGROUP.DEPBAR.LE gsb0, 0x0 ;  /* 0x00008000000079c5 */ /* 0x000fd60000010000 */
[----:B------:R-:W-:Y:S05]  /*2770*/  @!P0 BRA `(.L_x_37) ;  /* 0x0000000000488947 */ /* 0x000fea0003800000 */
[----:B------:R-:W-:-:S13]  /*2780*/  ISETP.NE.AND P0, PT, R56, 0x3, PT ;  /* 0x000000033800780c */ /* 0x000fda0003f05270 */
[----:B------:R-:W-:Y:S05]  /*2790*/  @!P0 BRA `(.L_x_38) ;  /* 0x0000000000048947 */ /* 0x000fea0003800000 */
[----:B------:R-:W-:Y:S01]  /*27a0*/  BPT.TRAP 0x1 ;  /* 0x000000040000795c */ /* 0x000fe20000300000 */
.L_x_38:
[----:B------:R-:W-:-:S13]  /*27b0*/  ISETP.NE.AND P0, PT, R13, RZ, PT ;  /* 0x000000ff0d00720c */ /* 0x000fda0003f05270 */
[----:B------:R-:W-:-:S05]  /*27c0*/  VOTEU.ANY UP0, P0 ;  /* 0x00000000003f7886 */ /* 0x000fca0000000100 */
[----:B------:R-:W-:-:S06]  /*27d0*/  @UP0 UIADD3 UR6, UR14, UR4, URZ ;  /* 0x000000040e060290 */ /* 0x000fcc000fffe03f */
[----:B------:R-:W-:Y:S02]  /*27e0*/  IMAD.U32 R18, RZ, RZ, UR6 ;  /* 0x00000006ff127e24 */ /* 0x000fe4000f8e00ff */
[----:B------:R-:W-:Y:S02]  /*27f0*/  IMAD.U32 R21, RZ, RZ, UR6 ;  /* 0x00000006ff157e24 */ /* 0x000fe4000f8e00ff */
[----:B0-----:R-:W-:-:S05]  /*2800*/  @P0 IMAD.WIDE.U32 R18, R18, 0x38e38e39, RZ ;  /* 0x38e38e3912120825 */ /* 0x001fca00078e00ff */
[----:B------:R-:W-:-:S05]  /*2810*/  @P0 SHF.R.U32.HI R18, RZ, 0x1, R19 ;  /* 0x00000001ff120819 */ /* 0x000fca0000011613 */
[----:B------:R-:W-:-:S05]  /*2820*/  @P0 IMAD R18, R18, -0x9, R21 ;  /* 0xfffffff712120824 */ /* 0x000fca00078e0215 */
[----:B------:R-:W-:-:S05]  /*2830*/  @P0 LEA R18, R18, UR12, 0x3 ;  /* 0x0000000c12120c11 */ /* 0x000fca000f8e18ff */
[----:B------:R-:W-:-:S05]  /*2840*/  @P0 VIADD R18, R18, 0x48 ;  /* 0x0000004812120836 */ /* 0x000fca0000000000 */
[----:B------:R-:W-:-:S04]  /*2850*/  @P0 PRMT R18, R11, 0x654, R18 ;  /* 0x000006540b120816 */ /* 0x000fc80000000012 */
[----:B------:R1:W-:Y:S01]  /*2860*/  @P0 SYNCS.ARRIVE.TRANS64.RED.A1T0 RZ, [R18+URZ], RZ ;  /* 0x000000ff12ff09a7 */ /* 0x0003e2000810043f */
[----:B------:R-:W-:-:S13]  /*2870*/  ISETP.GT.U32.AND P0, PT, R0, 0x1, PT ;  /* 0x000000010000780c */ /* 0x000fda0003f04070 */
[----:B-1----:R-:W-:Y:S05]  /*2880*/  @P0 BRA `(.L_x_37) ;  /* 0x0000000000040947 */ /* 0x002fea0003800000 */
[----:B------:R-:W-:Y:S01]  /*2890*/  BPT.TRAP 0x1 ;  /* 0x000000040000795c */ /* 0x000fe20000300000 */
.L_x_37:
[----:B------:R-:W-:Y:S01]  /*28a0*/  SHF.L.U32 R18, R57, 0x1f, RZ ;  /* 0x0000001f39127819 */ /* 0x000fe200000006ff */
[----:B------:R-:W-:Y:S01]  /*28b0*/  UIADD3 UR4, UR19, UR4, URZ ;  /* 0x0000000413047290 */ /* 0x000fe2000fffe03f */
[----:B------:R-:W1:Y:S01]  /*28c0*/  LDC R22, c[0x0][0x288] ;  /* 0x0000a200ff167b82 */ /* 0x000e620000000800 */
[----:B------:R-:W-:Y:S01]  /*28d0*/  UISETP.GE.U32.AND UP1, UPT, UR19, 0x9, UPT ;  /* 0x000000091300788c */ /* 0x000fe2000bf26070 */
[----:B------:R-:W-:Y:S01]  /*28e0*/  IMAD.SHL.U32 R20, R7, 0x2, RZ ;  /* 0x0000000207147824 */ /* 0x000fe200078e00ff */
[----:B------:R-:W-:Y:S02]  /*28f0*/  UISETP.GT.U32.AND UP0, UPT, UR4, 0x8, UPT ;  /* 0x000000080400788c */ /* 0x000fe4000bf04070 */
[----:B------:R-:W-:Y:S02]  /*2900*/  UIMAD.WIDE.U32 UR6, UR4, 0x38e38e39, URZ ;  /* 0x38e38e39040678a5 */ /* 0x000fe4000f8e003f */
[----:B------:R-:W-:Y:S01]  /*2910*/  UISETP.LT.U32.AND UP0, UPT, UR19, 0x9, UP0 ;  /* 0x000000091300788c */ /* 0x000fe20008701070 */
[----:B------:R-:W4:Y:S01]  /*2920*/  SYNCS.PHASECHK.TRANS64.TRYWAIT P0, [UR15+0x8], R18 ;  /* 0x00000812ff0075a7 */ /* 0x000f22000800014f */
[----:B------:R-:W-:Y:S01]  /*2930*/  USHF.R.U32.HI UR6, URZ, 0x1, UR7 ;  /* 0x000000013f067899 */ /* 0x000fe20008011607 */
[----:B------:R-:W-:Y:S01]  /*2940*/  SHF.R.S32.HI R21, RZ, 0x1f, R20 ;  /* 0x0000001fff157819 */ /* 0x000fe20000011414 */
[----:B------:R-:W-:-:S02]  /*2950*/  USEL UR8, URZ, 0x1, !UP0 ;  /* 0x000000013f087887 */ /* 0x000fc4000c000000 */
[----:B------:R-:W-:Y:S02]  /*2960*/  UIMAD UR4, UR6, -0x9, UR4 ;  /* 0xfffffff7060478a4 */ /* 0x000fe4000f8e0204 */
[----:B------:R-:W-:-:S04]  /*2970*/  ULOP3.LUT UR5, UR5, UR8, URZ, 0x3c, !UPT ;  /* 0x0000000805057292 */ /* 0x000fc8000f8e3c3f */
[----:B------:R-:W-:Y:S01]  /*2980*/  @UP1 ULOP3.LUT UR5, UR5, 0x1, UR6, 0x78, !UPT ;  /* 0x0000000105051892 */ /* 0x000fe2000f8e7806 */
[----:B-1--4-:R-:W-:Y:S11]  /*2990*/  @!P0 BRA `(.L_x_39) ;  /* 0x0000003000088947 */ /* 0x012ff60003800000 */
.L_x_106:
[----:B------:R-:W-:Y:S01]  /*29a0*/  IMAD.SHL.U32 R23, R4, 0x40, RZ ;  /* 0x0000004004177824 */ /* 0x000fe200078e00ff */
[----:B------:R-:W-:Y:S01]  /*29b0*/  ULDC UR8, c[0x0][0x284] ;  /* 0x0000a10000087ab9 */ /* 0x000fe20000000800 */
[----:B------:R-:W-:Y:S01]  /*29c0*/  IMAD.SHL.U32 R31, R5, 0x20, RZ ;  /* 0x00000020051f7824 */ /* 0x000fe200078e00ff */
[----:B------:R-:W-:Y:S01]  /*29d0*/  SHF.R.S32.HI R30, RZ, 0x1f, R6 ;  /* 0x0000001fff1e7819 */ /* 0x000fe20000011406 */
[----:B------:R-:W-:Y:S01]  /*29e0*/  ULDC.64 UR6, c[0x0][0x5d0] ;  /* 0x0001740000067ab9 */ /* 0x000fe20000000a00 */
[----:B------:R-:W-:Y:S01]  /*29f0*/  ISETP.GE.AND P0, PT, R23, UR8, PT ;  /* 0x0000000817007c0c */ /* 0x000fe2000bf06270 */
[----:B0-----:R-:W-:Y:S01]  /*2a00*/  IMAD.WIDE.U32 R18, R6, UR6, R20 ;  /* 0x0000000606127c25 */ /* 0x001fe2000f8e0014 */
[----:B------:R-:W-:Y:S02]  /*2a10*/  SHF.R.S32.HI R26, RZ, 0x1f, R31 ;  /* 0x0000001fff1a7819 */ /* 0x000fe4000001141f */
[C---:B------:R-:W-:Y:S01]  /*2a20*/  ISETP.GE.OR P0, PT, R31.reuse, R22, P0 ;  /* 0x000000161f00720c */ /* 0x040fe20000706670 */
[----:B------:R-:W-:Y:S01]  /*2a30*/  IMAD R5, R30, UR6, RZ ;  /* 0x000000061e057c24 */ /* 0x000fe2000f8e02ff */
[----:B------:R-:W-:-:S03]  /*2a40*/  IADD3 R18, P1, R31, R18, RZ ;  /* 0x000000121f127210 */ /* 0x000fc60007f3e0ff */
[----:B------:R-:W-:-:S05]  /*2a50*/  IMAD R5, R6, UR7, R5 ;  /* 0x0000000706057c24 */ /* 0x000fca000f8e0205 */
[----:B------:R-:W-:-:S03]  /*2a60*/  IADD3.X R19, R26, R19, R5, P1, !PT ;  /* 0x000000131a137210 */ /* 0x000fc60000ffe405 */
[----:B------:R-:W-:Y:S05]  /*2a70*/  @P0 BRA `(.L_x_40) ;  /* 0x0000001000f80947 */ /* 0x000fea0003800000 */
[----:B------:R-:W0:Y:S01]  /*2a80*/  LDC.64 R28, c[0x0][0x5c8] ;  /* 0x00017200ff1c7b82 */ /* 0x000e220000000a00 */
[----:B------:R-:W-:Y:S01]  /*2a90*/  IMAD.WIDE R24, R4, 0x40, R14 ;  /* 0x0000004004187825 */ /* 0x000fe200078e020e */
[----:B------:R-:W-:Y:S01]  /*2aa0*/  ULDC.64 UR6, c[0x0][0x5c0] ;  /* 0x0001700000067ab9 */ /* 0x000fe20000000a00 */
[----:B------:R-:W-:Y:S02]  /*2ab0*/  BSSY B0, `(.L_x_40) ;  /* 0x000013a000007945 */ /* 0x000fe40003800000 */
[----:B------:R-:W-:Y:S02]  /*2ac0*/  IMAD R22, R7, -0x2, R22 ;  /* 0xfffffffe07167824 */ /* 0x000fe400078e0216 */
[-C--:B0-----:R-:W-:Y:S02]  /*2ad0*/  IMAD R4, R25, R28.reuse, RZ ;  /* 0x0000001c19047224 */ /* 0x081fe400078e02ff */
[----:B------:R-:W-:-:S04]  /*2ae0*/  IMAD.WIDE.U32 R18, R24, R28, R18 ;  /* 0x0000001c18127225 */ /* 0x000fc800078e0012 */
[----:B------:R-:W-:Y:S01]  /*2af0*/  IMAD R27, R24, R29, R4 ;  /* 0x0000001d181b7224 */ /* 0x000fe200078e0204 */
[----:B------:R-:W-:Y:S02]  /*2b00*/  LEA R5, P0, R28, R18, 0x3 ;  /* 0x000000121c057211 */ /* 0x000fe400078018ff */
[----:B------:R-:W-:Y:S01]  /*2b10*/  IADD3 R4, P1, R18, UR6, RZ ;  /* 0x0000000612047c10 */ /* 0x000fe2000ff3e0ff */
[----:B------:R-:W-:Y:S01]  /*2b20*/  IMAD.IADD R27, R19, 0x1, R27 ;  /* 0x00000001131b7824 */ /* 0x000fe200078e021b */
[----:B------:R-:W-:-:S04]  /*2b30*/  IADD3 R18, P3, R5, UR6, RZ ;  /* 0x0000000605127c10 */ /* 0x000fc8000ff7e0ff */
[----:B------:R-:W-:Y:S01]  /*2b40*/  LEA.HI.X R19, R28, R27, R29, 0x3, P0 ;  /* 0x0000001b1c137211 */ /* 0x000fe200000f1c1d */
[----:B------:R-:W-:Y:S01]  /*2b50*/  IMAD.IADD R28, R12, 0x1, -R23 ;  /* 0x000000010c1c7824 */ /* 0x000fe200078e0a17 */
[----:B---3-5:R-:W-:Y:S01]  /*2b60*/  FSETP.NEU.AND P0, PT, R17, RZ, PT ;  /* 0x000000ff1100720b */ /* 0x028fe20003f0d000 */
[----:B------:R-:W-:Y:S01]  /*2b70*/  IMAD.IADD R29, R22, 0x1, -R31 ;  /* 0x00000001161d7824 */ /* 0x000fe200078e0a1f */
[----:B------:R-:W-:Y:S02]  /*2b80*/  IADD3.X R5, R27, UR7, RZ, P1, !PT ;  /* 0x000000071b057c10 */ /* 0x000fe40008ffe4ff */
[----:B------:R-:W-:-:S09]  /*2b90*/  IADD3.X R19, R19, UR7, RZ, P3, !PT ;  /* 0x0000000713137c10 */ /* 0x000fd20009ffe4ff */
[----:B------:R-:W-:Y:S05]  /*2ba0*/  @!P0 BRA `(.L_x_41) ;  /* 0x0000000c00a08947 */ /* 0x000fea0003800000 */
[----:B------:R-:W-:Y:S01]  /*2bb0*/  ULDC.64 UR6, c[0x0][0x5b8] ;  /* 0x00016e0000067ab9 */ /* 0x000fe20000000a00 */
[----:B------:R-:W-:Y:S01]  /*2bc0*/  ULDC.64 UR8, c[0x0][0x5a8] ;  /* 0x00016a0000087ab9 */ /* 0x000fe20000000a00 */
[----:B------:R-:W-:Y:S01]  /*2bd0*/  IMAD.WIDE.U32 R20, R6, UR6, R20 ;  /* 0x0000000606147c25 */ /* 0x000fe2000f8e0014 */
[----:B------:R-:W-:Y:S03]  /*2be0*/  BSSY B1, `(.L_x_42) ;  /* 0x0000010000017945 */ /* 0x000fe60003800000 */
[----:B------:R-:W-:Y:S01]  /*2bf0*/  IMAD R23, R30, UR6, RZ ;  /* 0x000000061e177c24 */ /* 0x000fe2000f8e02ff */
[----:B------:R-:W-:-:S03]  /*2c00*/  IADD3 R22, P0, R31, R20, RZ ;  /* 0x000000141f167210 */ /* 0x000fc60007f1e0ff */
[----:B------:R-:W-:Y:S01]  /*2c10*/  IMAD R23, R6, UR7, R23 ;  /* 0x0000000706177c24 */ /* 0x000fe2000f8e0217 */
[----:B------:R-:W-:Y:S01]  /*2c20*/  ULDC.64 UR6, c[0x0][0x5b0] ;  /* 0x00016c0000067ab9 */ /* 0x000fe20000000a00 */
[----:B------:R-:W-:Y:S01]  /*2c30*/  PRMT R6, RZ, 0x7610, R6 ;  /* 0x00007610ff067816 */ /* 0x000fe20000000006 */
[----:B------:R-:W-:Y:S02]  /*2c40*/  IMAD R27, R25, UR6, RZ ;  /* 0x00000006191b7c24 */ /* 0x000fe4000f8e02ff */
[----:B------:R-:W-:Y:S02]  /*2c50*/  IADD3.X R23, R26, R21, R23, P0, !PT ;  /* 0x000000151a177210 */ /* 0x000fe400007fe417 */
[----:B------:R-:W-:Y:S01]  /*2c60*/  ISETP.GE.AND P0, PT, R28, 0x1, PT ;  /* 0x000000011c00780c */ /* 0x000fe20003f06270 */
[C---:B------:R-:W-:Y:S02]  /*2c70*/  IMAD R27, R24.reuse, UR7, R27 ;  /* 0x00000007181b7c24 */ /* 0x040fe4000f8e021b */
[----:B------:R-:W-:Y:S01]  /*2c80*/  IMAD.WIDE.U32 R20, R24, UR6, R22 ;  /* 0x0000000618147c25 */ /* 0x000fe2000f8e0016 */
[----:B------:R-:W-:-:S02]  /*2c90*/  ISETP.LT.OR P4, PT, R29, 0x1, !P0 ;  /* 0x000000011d00780c */ /* 0x000fc40004781670 */
[----:B------:R-:W-:-:S04]  /*2ca0*/  IADD3 R20, P1, R20, UR8, RZ ;  /* 0x0000000814147c10 */ /* 0x000fc8000ff3e0ff */
[----:B------:R-:W-:-:S07]  /*2cb0*/  IADD3.X R21, R21, UR9, R27, P1, !PT ;  /* 0x0000000915157c10 */ /* 0x000fce0008ffe41b */
[----:B------:R-:W-:Y:S05]  /*2cc0*/  @P4 BRA `(.L_x_43) ;  /* 0x0000000000044947 */ /* 0x000fea0003800000 */
[----:B------:R0:W5:Y:S02]  /*2cd0*/  LDG.E.U8 R6, desc[UR20][R20.64] ;  /* 0x0000001414067981 */ /* 0x000164000c1e1100 */
.L_x_43:
[----:B------:R-:W-:Y:S05]  /*2ce0*/  BSYNC B1 ;  /* 0x0000000000017941 */ /* 0x000fea0003800000 */
.L_x_42:
[----:B-----5:R-:W-:Y:S01]  /*2cf0*/  LOP3.LUT R6, R6, 0xff, RZ, 0xc0, !PT ;  /* 0x000000ff06067812 */ /* 0x020fe200078ec0ff */
[----:B------:R-:W-:Y:S01]  /*2d00*/  BSSY B1, `(.L_x_44) ;  /* 0x000000b000017945 */ /* 0x000fe20003800000 */
[----:B------:R-:W-:Y:S02]  /*2d10*/  ISETP.LT.OR P3, PT, R29, 0x2, !P0 ;  /* 0x000000021d00780c */ /* 0x000fe40004761670 */
[----:B------:R-:W-:-:S05]  /*2d20*/  F2FP.F16.E4M3.UNPACK_B R6, R6 ;  /* 0x00000006ff06723e */ /* 0x000fca00020006ff */
[----:B------:R-:W-:-:S05]  /*2d30*/  HADD2.F32 R6, -RZ, R6.H0_H0 ;  /* 0x20000006ff067230 */ /* 0x000fca0000004100 */
[----:B------:R-:W-:-:S04]  /*2d40*/  FMUL R6, R6, R17 ;  /* 0x0000001106067220 */ /* 0x000fc80000400000 */
[----:B--2---:R-:W-:-:S05]  /*2d50*/  FFMA R6, R55, R16, R6 ;  /* 0x0000001037067223 */ /* 0x004fca0000000006 */
[----:B------:R-:W-:Y:S02]  /*2d60*/  F2FP.SATFINITE.E4M3.F32.PACK_AB_MERGE_C R27, RZ, R6, RZ ;  /* 0x00000006ff1b723e */ /* 0x000fe400048070ff */
[----:B------:R-:W-:-:S03]  /*2d70*/  PRMT R6, RZ, 0x7610, R6 ;  /* 0x00007610ff067816 */ /* 0x000fc60000000006 */
[----:B------:R1:W-:Y:S01]  /*2d80*/  @!P4 STG.E.U8 desc[UR20][R4.64], R27 ;  /* 0x0000001b0400c986 */ /* 0x0003e2000c101114 */
[----:B------:R-:W-:Y:S05]  /*2d90*/  @P3 BRA `(.L_x_45) ;  /* 0x0000000000043947 */ /* 0x000fea0003800000 */
[----:B------:R2:W5:Y:S02]  /*2da0*/  LDG.E.U8 R6, desc[UR20][R20.64+0x1] ;  /* 0x0000011414067981 */ /* 0x000564000c1e1100 */
.L_x_45:
[----:B------:R-:W-:Y:S05]  /*2db0*/  BSYNC B1 ;  /* 0x0000000000017941 */ /* 0x000fea0003800000 */
.L_x_44:
[----:B-----5:R-:W-:Y:S01]  /*2dc0*/  LOP3.LUT R6, R6, 0xff, RZ, 0xc0, !PT ;  /* 0x000000ff06067812 */ /* 0x020fe200078ec0ff */
[----:B------:R-:W-:Y:S01]  /*2dd0*/  BSSY B1, `(.L_x_46) ;  /* 0x0000013000017945 */ /* 0x000fe20003800000 */
[----:B-1----:R-:W-:Y:S02]  /*2de0*/  IADD3 R27, P1, R24, 0x8, RZ ;  /* 0x00000008181b7810 */ /* 0x002fe40007f3e0ff */
[----:B------:R-:W-:-:S03]  /*2df0*/  F2FP.F16.E4M3.UNPACK_B R6, R6 ;  /* 0x00000006ff06723e */ /* 0x000fc600020006ff */
[----:B------:R-:W-:Y:S01]  /*2e00*/  IMAD.X R24, RZ, RZ, R25, P1 ;  /* 0x000000ffff187224 */ /* 0x000fe200008e0619 */
[----:B------:R-:W-:Y:S01]  /*2e10*/  ISETP.GE.AND P1, PT, R28, 0x9, PT ;  /* 0x000000091c00780c */ /* 0x000fe20003f26270 */
[----:B------:R-:W-:Y:S02]  /*2e20*/  HADD2.F32 R6, -RZ, R6.H0_H0 ;  /* 0x20000006ff067230 */ /* 0x000fe40000004100 */
[----:B------:R-:W-:Y:S01]  /*2e30*/  IMAD R24, R24, UR6, RZ ;  /* 0x0000000618187c24 */ /* 0x000fe2000f8e02ff */
[----:B------:R-:W-:Y:S01]  /*2e40*/  ISETP.LT.OR P5, PT, R29, 0x1, !P1 ;  /* 0x000000011d00780c */ /* 0x000fe20004fa1670 */
[----:B------:R-:W-:-:S04]  /*2e50*/  IMAD.WIDE.U32 R22, R27, UR6, R22 ;  /* 0x000000061b167c25 */ /* 0x000fc8000f8e0016 */
[----:B------:R-:W-:Y:S01]  /*2e60*/  FMUL R25, R6, R17 ;  /* 0x0000001106197220 */ /* 0x000fe20000400000 */
[----:B------:R-:W-:Y:S01]  /*2e70*/  PRMT R6, RZ, 0x7610, R6 ;  /* 0x00007610ff067816 */ /* 0x000fe20000000006 */
[----:B------:R-:W-:Y:S02]  /*2e80*/  IMAD R27, R27, UR7, R24 ;  /* 0x000000071b1b7c24 */ /* 0x000fe4000f8e0218 */
[----:B------:R-:W-:Y:S01]  /*2e90*/  FFMA R25, R54, R16, R25 ;  /* 0x0000001036197223 */ /* 0x000fe20000000019 */
[----:B------:R-:W-:-:S04]  /*2ea0*/  IADD3 R22, P4, R22, UR8, RZ ;  /* 0x0000000816167c10 */ /* 0x000fc8000ff9e0ff */
[----:B------:R-:W-:Y:S02]  /*2eb0*/  F2FP.SATFINITE.E4M3.F32.PACK_AB_MERGE_C R25, RZ, R25, RZ ;  /* 0x00000019ff19723e */ /* 0x000fe400048070ff */
[----:B------:R-:W-:-:S03]  /*2ec0*/  IADD3.X R23, R23, UR9, R27, P4, !PT ;  /* 0x0000000917177c10 */ /* 0x000fc6000a7fe41b */
[----:B------:R1:W-:Y:S01]  /*2ed0*/  @!P3 STG.E.U8 desc[UR20][R4.64+0x1], R25 ;  /* 0x000001190400b986 */ /* 0x0003e2000c101114 */
[----:B------:R-:W-:Y:S05]  /*2ee0*/  @P5 BRA `(.L_x_47) ;  /* 0x0000000000045947 */ /* 0x000fea0003800000 */
[----:B------:R3:W5:Y:S02]  /*2ef0*/  LDG.E.U8 R6, desc[UR20][R22.64] ;  /* 0x0000001416067981 */ /* 0x000764000c1e1100 */
.L_x_47:
[----:B------:R-:W-:Y:S05]  /*2f00*/  BSYNC B1 ;  /* 0x0000000000017941 */ /* 0x000fea0003800000 */
.L_x_46:
[----:B-----5:R-:W-:Y:S01]  /*2f10*/  LOP3.LUT R6, R6, 0xff, RZ, 0xc0, !PT ;  /* 0x000000ff06067812 */ /* 0x020fe200078ec0ff */
[----:B------:R-:W-:Y:S01]  /*2f20*/  BSSY B1, `(.L_x_48) ;  /* 0x000000b000017945 */ /* 0x000fe20003800000 */
[----:B------:R-:W-:Y:S02]  /*2f30*/  ISETP.LT.OR P3, PT, R29, 0x2, !P1 ;  /* 0x000000021d00780c */ /* 0x000fe40004f61670 */
[----:B------:R-:W-:-:S05]  /*2f40*/  F2FP.F16.E4M3.UNPACK_B R6, R6 ;  /* 0x00000006ff06723e */ /* 0x000fca00020006ff */
[----:B------:R-:W-:-:S05]  /*2f50*/  HADD2.F32 R6, -RZ, R6.H0_H0 ;  /* 0x20000006ff067230 */ /* 0x000fca0000004100 */
[----:B------:R-:W-:-:S04]  /*2f60*/  FMUL R6, R6, R17 ;  /* 0x0000001106067220 */ /* 0x000fc80000400000 */
[----:B------:R-:W-:-:S05]  /*2f70*/  FFMA R6, R53, R16, R6 ;  /* 0x0000001035067223 */ /* 0x000fca0000000006 */
[----:B-1----:R-:W-:Y:S02]  /*2f80*/  F2FP.SATFINITE.E4M3.F32.PACK_AB_MERGE_C R25, RZ, R6, RZ ;  /* 0x00000006ff19723e */ /* 0x002fe400048070ff */
[----:B------:R-:W-:-:S03]  /*2f90*/  PRMT R6, RZ, 0x7610, R6 ;  /* 0x00007610ff067816 */ /* 0x000fc60000000006 */
[----:B------:R1:W-:Y:S01]  /*2fa0*/  @!P5 STG.E.U8 desc[UR20][R18.64], R25 ;  /* 0x000000191200d986 */ /* 0x0003e2000c101114 */
[----:B------:R-:W-:Y:S05]  /*2fb0*/  @P3 BRA `(.L_x_49) ;  /* 0x0000000000043947 */ /* 0x000fea0003800000 */
[----:B------:R4:W5:Y:S02]  /*2fc0*/  LDG.E.U8 R6, desc[UR20][R22.64+0x1] ;  /* 0x0000011416067981 */ /* 0x000964000c1e1100 */
.L_x_49:
[----:B------:R-:W-:Y:S05]  /*2fd0*/  BSYNC B1 ;  /* 0x0000000000017941 */ /* 0x000fea0003800000 */
.L_x_48:
[----:B-----5:R-:W-:Y:S01]  /*2fe0*/  LOP3.LUT R6, R6, 0xff, RZ, 0xc0, !PT ;  /* 0x000000ff06067812 */ /* 0x020fe200078ec0ff */
[----:B------:R-:W-:Y:S01]  /*2ff0*/  BSSY B1, `(.L_x_50) ;  /* 0x000000b000017945 */ /* 0x000fe20003800000 */
[----:B------:R-:W-:Y:S02]  /*3000*/  ISETP.LT.OR P4, PT, R29, 0x9, !P0 ;  /* 0x000000091d00780c */ /* 0x000fe40004781670 */
[----:B------:R-:W-:-:S05]  /*3010*/  F2FP.F16.E4M3.UNPACK_B R6, R6 ;  /* 0x00000006ff06723e */ /* 0x000fca00020006ff */
[----:B------:R-:W-:-:S05]  /*3020*/  HADD2.F32 R6, -RZ, R6.H0_H0 ;  /* 0x20000006ff067230 */ /* 0x000fca0000004100 */
[----:B-1----:R-:W-:Y:S01]  /*3030*/  FMUL R25, R6, R17 ;  /* 0x0000001106197220 */ /* 0x002fe20000400000 */
[----:B------:R-:W-:-:S03]  /*3040*/  PRMT R6, RZ, 0x7610, R6 ;  /* 0x00007610ff067816 */ /* 0x000fc60000000006 */
[----:B------:R-:W-:-:S05]  /*3050*/  FFMA R25, R52, R16, R25 ;  /* 0x0000001034197223 */ /* 0x000fca0000000019 */
[----:B------:R-:W-:-:S05]  /*3060*/  F2FP.SATFINITE.E4M3.F32.PACK_AB_MERGE_C R25, RZ, R25, RZ ;  /* 0x00000019ff19723e */ /* 0x000fca00048070ff */
[----:B------:R1:W-:Y:S01]  /*3070*/  @!P3 STG.E.U8 desc[UR20][R18.64+0x1], R25 ;  /* 0x000001191200b986 */ /* 0x0003e2000c101114 */
[----:B------:R-:W-:Y:S05]  /*3080*/  @P4 BRA `(.L_x_51) ;  /* 0x0000000000044947 */ /* 0x000fea0003800000 */
[----:B------:R0:W5:Y:S02]  /*3090*/  LDG.E.U8 R6, desc[UR20][R20.64+0x8] ;  /* 0x0000081414067981 */ /* 0x000164000c1e1100 */
.L_x_51:
[----:B------:R-:W-:Y:S05]  /*30a0*/  BSYNC B1 ;  /* 0x0000000000017941 */ /* 0x000fea0003800000 */
.L_x_50:
        /* <DEDUP_REMOVED lines=12> */
.L_x_53:
[----:B------:R-:W-:Y:S05]  /*3170*/  BSYNC B1 ;  /* 0x0000000000017941 */ /* 0x000fea0003800000 */
.L_x_52:
        /* <DEDUP_REMOVED lines=12> */
.L_x_55:
[----:B------:R-:W-:Y:S05]  /*3240*/  BSYNC B1 ;  /* 0x0000000000017941 */ /* 0x000fea0003800000 */
.L_x_54:
        /* <DEDUP_REMOVED lines=12> */
.L_x_57:
[----:B------:R-:W-:Y:S05]  /*3310*/  BSYNC B1 ;  /* 0x0000000000017941 */ /* 0x000fea0003800000 */
.L_x_56:
        /* <DEDUP_REMOVED lines=12> */
.L_x_59:
[----:B------:R-:W-:Y:S05]  /*33e0*/  BSYNC B1 ;  /* 0x0000000000017941 */ /* 0x000fea0003800000 */
.L_x_58:
        /* <DEDUP_REMOVED lines=12> */
.L_x_61:
[----:B------:R-:W-:Y:S05]  /*34b0*/  BSYNC B1 ;  /* 0x0000000000017941 */ /* 0x000fea0003800000 */
.L_x_60:
        /* <DEDUP_REMOVED lines=12> */
.L_x_63:
[----:B------:R-:W-:Y:S05]  /*3580*/  BSYNC B1 ;  /* 0x0000000000017941 */ /* 0x000fea0003800000 */
.L_x_62:
        /* <DEDUP_REMOVED lines=12> */
.L_x_65:
[----:B------:R-:W-:Y:S05]  /*3650*/  BSYNC B1 ;  /* 0x0000000000017941 */ /* 0x000fea0003800000 */
.L_x_64:
        /* <DEDUP_REMOVED lines=12> */
.L_x_67:
[----:B------:R-:W-:Y:S05]  /*3720*/  BSYNC B1 ;  /* 0x0000000000017941 */ /* 0x000fea0003800000 */
.L_x_66:
        /* <DEDUP_REMOVED lines=12> */
.L_x_69:
[----:B------:R-:W-:Y:S05]  /*37f0*/  BSYNC B1 ;  /* 0x0000000000017941 */ /* 0x000fea0003800000 */
.L_x_68:
[----:B-----5:R-:W-:Y:S01]  /*3800*/  LOP3.LUT R6, R6, 0xff, RZ, 0xc0, !PT ;  /* 0x000000ff06067812 */ /* 0x020fe200078ec0ff */
[----:B------:R-:W-:Y:S01]  /*3810*/  BSSY B1, `(.L_x_70) ;  /* 0x000000b000017945 */ /* 0x000fe20003800000 */
[----:B------:R-:W-:Y:S02]  /*3820*/  ISETP.LT.OR P3, PT, R29, 0x19, !P1 ;  /* 0x000000191d00780c */ /* 0x000fe40004f61670 */
[----:B------:R-:W-:-:S05]  /*3830*/  F2FP.F16.E4M3.UNPACK_B R6, R6 ;  /* 0x00000006ff06723e */ /* 0x000fca00020006ff */
[----:B------:R-:W-:-:S05]  /*3840*/  HADD2.F32 R6, -RZ, R6.H0_H0 ;  /* 0x20000006ff067230 */ /* 0x000fca0000004100 */
[----:B0-2---:R-:W-:Y:S01]  /*3850*/  FMUL R21, R6, R17 ;  /* 0x0000001106157220 */ /* 0x005fe20000400000 */
[----:B------:R-:W-:-:S03]  /*3860*/  PRMT R6, RZ, 0x7610, R6 ;  /* 0x00007610ff067816 */ /* 0x000fc60000000006 */
[----:B------:R-:W-:-:S05]  /*3870*/  FFMA R21, R42, R16, R21 ;  /* 0x000000102a157223 */ /* 0x000fca0000000015 */
[----:B------:R-:W-:-:S05]  /*3880*/  F2FP.SATFINITE.E4M3.F32.PACK_AB_MERGE_C R21, RZ, R21, RZ ;  /* 0x00000015ff15723e */ /* 0x000fca00048070ff */
[----:B------:R0:W-:Y:S01]  /*3890*/  @!P0 STG.E.U8 desc[UR20][R4.64+0x19], R21 ;  /* 0x0000191504008986 */ /* 0x0001e2000c101114 */
[----:B------:R-:W-:Y:S05]  /*38a0*/  @P3 BRA `(.L_x_71) ;  /* 0x0000000000043947 */ /* 0x000fea0003800000 */
[----:B------:R2:W5:Y:S02]  /*38b0*/  LDG.E.U8 R6, desc[UR20][R22.64+0x18] ;  /* 0x0000181416067981 */ /* 0x000564000c1e1100 */
.L_x_71:
[----:B------:R-:W-:Y:S05]  /*38c0*/  BSYNC B1 ;  /* 0x0000000000017941 */ /* 0x000fea0003800000 */
.L_x_70:
[----:B-----5:R-:W-:Y:S01]  /*38d0*/  LOP3.LUT R6, R6, 0xff, RZ, 0xc0, !PT ;  /* 0x000000ff06067812 */ /* 0x020fe200078ec0ff */
[----:B------:R-:W-:Y:S01]  /*38e0*/  BSSY B1, `(.L_x_72) ;  /* 0x000000b000017945 */ /* 0x000fe20003800000 */
[----:B------:R-:W-:Y:S02]  /*38f0*/  ISETP.LT.OR P1, PT, R29, 0x1a, !P1 ;  /* 0x0000001a1d00780c */ /* 0x000fe40004f21670 */
[----:B------:R-:W-:Y:S02]  /*3900*/  F2FP.F16.E4M3.UNPACK_B R6, R6 ;  /* 0x00000006ff06723e */ /* 0x000fe400020006ff */
[----:B01----:R-:W-:-:S03]  /*3910*/  PRMT R4, RZ, 0x7610, R4 ;  /* 0x00007610ff047816 */ /* 0x003fc60000000004 */
[----:B------:R-:W-:-:S05]  /*3920*/  HADD2.F32 R6, -RZ, R6.H0_H0 ;  /* 0x20000006ff067230 */ /* 0x000fca0000004100 */
[----:B------:R-:W-:-:S04]  /*3930*/  FMUL R6, R6, R17 ;  /* 0x0000001106067220 */ /* 0x000fc80000400000 */
[----:B------:R-:W-:-:S05]  /*3940*/  FFMA R6, R41, R16, R6 ;  /* 0x0000001029067223 */ /* 0x000fca0000000006 */
[----:B------:R-:W-:-:S05]  /*3950*/  F2FP.SATFINITE.E4M3.F32.PACK_AB_MERGE_C R5, RZ, R6, RZ ;  /* 0x00000006ff05723e */ /* 0x000fca00048070ff */
[----:B------:R0:W-:Y:S01]  /*3960*/  @!P3 STG.E.U8 desc[UR20][R18.64+0x18], R5 ;  /* 0x000018051200b986 */ /* 0x0001e2000c101114 */
[----:B------:R-:W-:Y:S05]  /*3970*/  @P1 BRA `(.L_x_73) ;  /* 0x0000000000041947 */ /* 0x000fea0003800000 */
[----:B------:R1:W5:Y:S02]  /*3980*/  LDG.E.U8 R4, desc[UR20][R22.64+0x19] ;  /* 0x0000191416047981 */ /* 0x000364000c1e1100 */
.L_x_73:
[----:B------:R-:W-:Y:S05]  /*3990*/  BSYNC B1 ;  /* 0x0000000000017941 */ /* 0x000fea0003800000 */
.L_x_72:
[----:B------:R-:W-:Y:S05]  /*39a0*/  @P1 BRA `(.L_x_74) ;  /* 0x0000000400281947 */ /* 0x000fea0003800000 */
[----:B-----5:R-:W-:-:S04]  /*39b0*/  LOP3.LUT R4, R4, 0xff, RZ, 0xc0, !PT ;  /* 0x000000ff04047812 */ /* 0x020fc800078ec0ff */
[----:B------:R-:W-:-:S05]  /*39c0*/  F2FP.F16.E4M3.UNPACK_B R4, R4 ;  /* 0x00000004ff04723e */ /* 0x000fca00020006ff */
[----:B------:R-:W-:-:S05]  /*39d0*/  HADD2.F32 R4, -RZ, R4.H0_H0 ;  /* 0x20000004ff047230 */ /* 0x000fca0000004100 */
[----:B0-----:R-:W-:-:S04]  /*39e0*/  FMUL R5, R4, R17 ;  /* 0x0000001104057220 */ /* 0x001fc80000400000 */
[----:B------:R-:W-:-:S05]  /*39f0*/  FFMA R5, R40, R16, R5 ;  /* 0x0000001028057223 */ /* 0x000fca0000000005 */
[----:B------:R-:W-:-:S05]  /*3a00*/  F2FP.SATFINITE.E4M3.F32.PACK_AB_MERGE_C R5, RZ, R5, RZ ;  /* 0x00000005ff05723e */ /* 0x000fca00048070ff */
[----:B------:R0:W-:Y:S01]  /*3a10*/  STG.E.U8 desc[UR20][R18.64+0x19], R5 ;  /* 0x0000190512007986 */ /* 0x0001e2000c101114 */
[----:B------:R-:W-:Y:S05]  /*3a20*/  BRA `(.L_x_74) ;  /* 0x0000000400087947 */ /* 0x000fea0003800000 */
.L_x_41:
[----:B------:R-:W-:Y:S01]  /*3a30*/  ISETP.GE.AND P1, PT, R28, 0x1, PT ;  /* 0x000000011c00780c */ /* 0x000fe20003f26270 */
[-C--:B--2---:R-:W-:Y:S01]  /*3a40*/  FMUL R55, R55, R16.reuse ;  /* 0x0000001037377220 */ /* 0x084fe20000400000 */
[-C--:B------:R-:W-:Y:S01]  /*3a50*/  FMUL R54, R54, R16.reuse ;  /* 0x0000001036367220 */ /* 0x080fe20000400000 */
[----:B------:R-:W-:Y:S01]  /*3a60*/  ISETP.GE.AND P0, PT, R28, 0x9, PT ;  /* 0x000000091c00780c */ /* 0x000fe20003f06270 */
[-C--:B------:R-:W-:Y:S01]  /*3a70*/  FMUL R53, R53, R16.reuse ;  /* 0x0000001035357220 */ /* 0x080fe20000400000 */
[C---:B------:R-:W-:Y:S01]  /*3a80*/  ISETP.LT.OR P4, PT, R29.reuse, 0x1, !P1 ;  /* 0x000000011d00780c */ /* 0x040fe20004f81670 */
[-C--:B------:R-:W-:Y:S01]  /*3a90*/  FMUL R52, R52, R16.reuse ;  /* 0x0000001034347220 */ /* 0x080fe20000400000 */
[----:B------:R-:W-:Y:S01]  /*3aa0*/  ISETP.LT.OR P5, PT, R29, 0x2, !P1 ;  /* 0x000000021d00780c */ /* 0x000fe20004fa1670 */
[-C--:B------:R-:W-:Y:S01]  /*3ab0*/  FMUL R51, R51, R16.reuse ;  /* 0x0000001033337220 */ /* 0x080fe20000400000 */
[----:B------:R-:W-:Y:S01]  /*3ac0*/  F2FP.SATFINITE.E4M3.F32.PACK_AB_MERGE_C R55, RZ, R55, RZ ;  /* 0x00000037ff37723e */ /* 0x000fe200048070ff */
[----:B------:R-:W-:Y:S01]  /*3ad0*/  FMUL R50, R50, R16 ;  /* 0x0000001032327220 */ /* 0x000fe20000400000 */
[----:B------:R-:W-:Y:S01]  /*3ae0*/  F2FP.SATFINITE.E4M3.F32.PACK_AB_MERGE_C R21, RZ, R54, RZ ;  /* 0x00000036ff15723e */ /* 0x000fe200048070ff */
[-C--:B------:R-:W-:Y:S01]  /*3af0*/  FMUL R49, R49, R16.reuse ;  /* 0x0000001031317220 */ /* 0x080fe20000400000 */
[C---:B------:R-:W-:Y:S01]  /*3b00*/  ISETP.LT.OR P3, PT, R29.reuse, 0x1, !P0 ;  /* 0x000000011d00780c */ /* 0x040fe20004761670 */
[-C--:B------:R-:W-:Y:S01]  /*3b10*/  FMUL R48, R48, R16.reuse ;  /* 0x0000001030307220 */ /* 0x080fe20000400000 */
[----:B------:R-:W-:Y:S01]  /*3b20*/  ISETP.LT.OR P6, PT, R29, 0xa, !P1 ;  /* 0x0000000a1d00780c */ /* 0x000fe20004fc1670 */
[-C--:B------:R-:W-:Y:S01]  /*3b30*/  FMUL R47, R47, R16.reuse ;  /* 0x000000102f2f7220 */ /* 0x080fe20000400000 */
[----:B------:R-:W-:Y:S01]  /*3b40*/  F2FP.SATFINITE.E4M3.F32.PACK_AB_MERGE_C R53, RZ, R53, RZ ;  /* 0x00000035ff35723e */ /* 0x000fe200048070ff */
[----:B------:R-:W-:Y:S01]  /*3b50*/  @!P4 STG.E.U8 desc[UR20][R4.64], R55 ;  /* 0x000000370400c986 */ /* 0x000fe2000c101114 */
[C---:B------:R-:W-:Y:S01]  /*3b60*/  ISETP.LT.OR P4, PT, R29.reuse, 0x2, !P0 ;  /* 0x000000021d00780c */ /* 0x040fe20004781670 */
[----:B------:R-:W-:Y:S01]  /*3b70*/  FMUL R46, R46, R16 ;  /* 0x000000102e2e7220 */ /* 0x000fe20000400000 */
[----:B------:R-:W-:Y:S01]  /*3b80*/  F2FP.SATFINITE.E4M3.F32.PACK_AB_MERGE_C R23, RZ, R52, RZ ;  /* 0x00000034ff17723e */ /* 0x000fe200048070ff */
[----:B------:R0:W-:Y:S01]  /*3b90*/  @!P5 STG.E.U8 desc[UR20][R4.64+0x1], R21 ;  /* 0x000001150400d986 */ /* 0x0001e2000c101114 */
[----:B------:R-:W-:Y:S01]  /*3ba0*/  ISETP.LT.OR P5, PT, R29, 0x9, !P1 ;  /* 0x000000091d00780c */ /* 0x000fe20004fa1670 */
[-C--:B------:R-:W-:Y:S01]  /*3bb0*/  FMUL R45, R45, R16.reuse ;  /* 0x000000102d2d7220 */ /* 0x080fe20000400000 */
[----:B------:R-:W-:Y:S01]  /*3bc0*/  F2FP.SATFINITE.E4M3.F32.PACK_AB_MERGE_C R51, RZ, R51, RZ ;  /* 0x00000033ff33723e */ /* 0x000fe200048070ff */
[----:B------:R-:W-:Y:S01]  /*3bd0*/  @!P3 STG.E.U8 desc[UR20][R18.64], R53 ;  /* 0x000000351200b986 */ /* 0x000fe2000c101114 */
[----:B------:R-:W-:Y:S01]  /*3be0*/  ISETP.LT.OR P3, PT, R29, 0x9, !P0 ;  /* 0x000000091d00780c */ /* 0x000fe20004761670 */
[-C--:B------:R-:W-:Y:S01]  /*3bf0*/  FMUL R44, R44, R16.reuse ;  /* 0x000000102c2c7220 */ /* 0x080fe20000400000 */
[----:B------:R-:W-:Y:S01]  /*3c00*/  F2FP.SATFINITE.E4M3.F32.PACK_AB_MERGE_C R49, RZ, R49, RZ ;  /* 0x00000031ff31723e */ /* 0x000fe200048070ff */
[-C--:B------:R-:W-:Y:S01]  /*3c10*/  FMUL R43, R43, R16.reuse ;  /* 0x000000102b2b7220 */ /* 0x080fe20000400000 */
[----:B------:R-:W-:Y:S01]  /*3c20*/  F2FP.SATFINITE.E4M3.F32.PACK_AB_MERGE_C R47, RZ, R47, RZ ;  /* 0x0000002fff2f723e */ /* 0x000fe200048070ff */
[----:B------:R1:W-:Y:S01]  /*3c30*/  @!P4 STG.E.U8 desc[UR20][R18.64+0x1], R23 ;  /* 0x000001171200c986 */ /* 0x0003e2000c101114 */
[C---:B------:R-:W-:Y:S01]  /*3c40*/  ISETP.LT.OR P4, PT, R29.reuse, 0xa, !P0 ;  /* 0x0000000a1d00780c */ /* 0x040fe20004781670 */
[----:B------:R-:W-:Y:S01]  /*3c50*/  FMUL R42, R42, R16 ;  /* 0x000000102a2a7220 */ /* 0x000fe20000400000 */
[----:B0-----:R-:W-:Y:S01]  /*3c60*/  F2FP.SATFINITE.E4M3.F32.PACK_AB_MERGE_C R21, RZ, R50, RZ ;  /* 0x00000032ff15723e */ /* 0x001fe200048070ff */
[----:B------:R-:W-:Y:S01]  /*3c70*/  @!P5 STG.E.U8 desc[UR20][R4.64+0x8], R51 ;  /* 0x000008330400d986 */ /* 0x000fe2000c101114 */
[----:B------:R-:W-:Y:S01]  /*3c80*/  ISETP.LT.OR P5, PT, R29, 0x11, !P1 ;  /* 0x000000111d00780c */ /* 0x000fe20004fa1670 */
[-C--:B------:R-:W-:Y:S01]  /*3c90*/  FMUL R41, R41, R16.reuse ;  /* 0x0000001029297220 */ /* 0x080fe20000400000 */
[----:B------:R-:W-:Y:S01]  /*3ca0*/  FMUL R40, R40, R16 ;  /* 0x0000001028287220 */ /* 0x000fe20000400000 */
[----:B------:R0:W-:Y:S01]  /*3cb0*/  @!P6 STG.E.U8 desc[UR20][R4.64+0x9], R21 ;  /* 0x000009150400e986 */ /* 0x0001e2000c101114 */
[----:B------:R-:W-:-:S02]  /*3cc0*/  ISETP.LT.OR P6, PT, R29, 0x12, !P1 ;  /* 0x000000121d00780c */ /* 0x000fc40004fc1670 */
[----:B------:R-:W-:Y:S01]  /*3cd0*/  F2FP.SATFINITE.E4M3.F32.PACK_AB_MERGE_C R45, RZ, R45, RZ ;  /* 0x0000002dff2d723e */ /* 0x000fe200048070ff */
[----:B------:R-:W-:Y:S01]  /*3ce0*/  @!P3 STG.E.U8 desc[UR20][R18.64+0x8], R49 ;  /* 0x000008311200b986 */ /* 0x000fe2000c101114 */
[----:B-1----:R-:W-:Y:S02]  /*3cf0*/  F2FP.SATFINITE.E4M3.F32.PACK_AB_MERGE_C R23, RZ, R48, RZ ;  /* 0x00000030ff17723e */ /* 0x002fe400048070ff */
[C---:B------:R-:W-:Y:S02]  /*3d00*/  ISETP.LT.OR P3, PT, R29.reuse, 0x11, !P0 ;  /* 0x000000111d00780c */ /* 0x040fe40004761670 */
[----:B------:R-:W-:Y:S01]  /*3d10*/  F2FP.SATFINITE.E4M3.F32.PACK_AB_MERGE_C R43, RZ, R43, RZ ;  /* 0x0000002bff2b723e */ /* 0x000fe200048070ff */
[----:B------:R1:W-:Y:S01]  /*3d20*/  @!P4 STG.E.U8 desc[UR20][R18.64+0x9], R23 ;  /* 0x000009171200c986 */ /* 0x0003e2000c101114 */
[C---:B------:R-:W-:Y:S02]  /*3d30*/  ISETP.LT.OR P4, PT, R29.reuse, 0x19, !P1 ;  /* 0x000000191d00780c */ /* 0x040fe40004f81670 */
[----:B0-----:R-:W-:Y:S01]  /*3d40*/  F2FP.SATFINITE.E4M3.F32.PACK_AB_MERGE_C R21, RZ, R46, RZ ;  /* 0x0000002eff15723e */ /* 0x001fe200048070ff */
[----:B------:R-:W-:Y:S01]  /*3d50*/  @!P5 STG.E.U8 desc[UR20][R4.64+0x10], R47 ;  /* 0x0000102f0400d986 */ /* 0x000fe2000c101114 */
[----:B------:R-:W-:-:S02]  /*3d60*/  ISETP.LT.OR P5, PT, R29, 0x12, !P0 ;  /* 0x000000121d00780c */ /* 0x000fc400047a1670 */
[C---:B------:R-:W-:Y:S01]  /*3d70*/  ISETP.LT.OR P1, PT, R29.reuse, 0x1a, !P1 ;  /* 0x0000001a1d00780c */ /* 0x040fe20004f21670 */
[----:B------:R0:W-:Y:S01]  /*3d80*/  @!P6 STG.E.U8 desc[UR20][R4.64+0x11], R21 ;  /* 0x000011150400e986 */ /* 0x0001e2000c101114 */
[C---:B------:R-:W-:Y:S02]  /*3d90*/  ISETP.LT.OR P6, PT, R29.reuse, 0x19, !P0 ;  /* 0x000000191d00780c */ /* 0x040fe400047c1670 */
[----:B------:R-:W-:Y:S01]  /*3da0*/  ISETP.LT.OR P0, PT, R29, 0x1a, !P0 ;  /* 0x0000001a1d00780c */ /* 0x000fe20004701670 */
[----:B------:R2:W-:Y:S01]  /*3db0*/  @!P3 STG.E.U8 desc[UR20][R18.64+0x10], R45 ;  /* 0x0000102d1200b986 */ /* 0x0005e2000c101114 */
[----:B-1----:R-:W-:Y:S02]  /*3dc0*/  F2FP.SATFINITE.E4M3.F32.PACK_AB_MERGE_C R23, RZ, R42, RZ ;  /* 0x0000002aff17723e */ /* 0x002fe400048070ff */
[----:B------:R-:W-:Y:S02]  /*3dd0*/  F2FP.SATFINITE.E4M3.F32.PACK_AB_MERGE_C R41, RZ, R41, RZ ;  /* 0x00000029ff29723e */ /* 0x000fe400048070ff */
[----:B------:R-:W-:-:S02]  /*3de0*/  F2FP.SATFINITE.E4M3.F32.PACK_AB_MERGE_C R25, RZ, R40, RZ ;  /* 0x00000028ff19723e */ /* 0x000fc400048070ff */
[----:B0-----:R-:W-:-:S05]  /*3df0*/  F2FP.SATFINITE.E4M3.F32.PACK_AB_MERGE_C R21, RZ, R44, RZ ;  /* 0x0000002cff15723e */ /* 0x001fca00048070ff */
[----:B------:R2:W-:Y:S04]  /*3e00*/  @!P5 STG.E.U8 desc[UR20][R18.64+0x11], R21 ;  /* 0x000011151200d986 */ /* 0x0005e8000c101114 */
[----:B------:R2:W-:Y:S04]  /*3e10*/  @!P4 STG.E.U8 desc[UR20][R4.64+0x18], R43 ;  /* 0x0000182b0400c986 */ /* 0x0005e8000c101114 */
[----:B------:R2:W-:Y:S04]  /*3e20*/  @!P1 STG.E.U8 desc[UR20][R4.64+0x19], R23 ;  /* 0x0000191704009986 */ /* 0x0005e8000c101114 */
[----:B------:R2:W-:Y:S04]  /*3e30*/  @!P6 STG.E.U8 desc[UR20][R18.64+0x18], R41 ;  /* 0x000018291200e986 */ /* 0x0005e8000c101114 */
[----:B------:R2:W-:Y:S02]  /*3e40*/  @!P0 STG.E.U8 desc[UR20][R18.64+0x19], R25 ;  /* 0x0000191912008986 */ /* 0x0005e4000c101114 */
.L_x_74:
[----:B------:R-:W-:Y:S05]  /*3e50*/  BSYNC B0 ;  /* 0x0000000000007941 */ /* 0x000fea0003800000 */
.L_x_40:
[C---:B------:R-:W-:Y:S01]  /*3e60*/  LEA R8, P0, R2.reuse, R8, 0x1 ;  /* 0x0000000802087211 */ /* 0x040fe200078008ff */
[----:B------:R-:W-:Y:S01]  /*3e70*/  ULDC.64 UR6, c[0x0][0x650] ;  /* 0x0001940000067ab9 */ /* 0x000fe20000000a00 */
[----:B--2--5:R-:W-:Y:S01]  /*3e80*/  IMAD.U32 R4, RZ, RZ, UR16 ;  /* 0x00000010ff047e24 */ /* 0x024fe2000f8e00ff */
[----:B0-----:R-:W-:Y:S01]  /*3e90*/  PRMT R18, RZ, 0x7610, R18 ;  /* 0x00007610ff127816 */ /* 0x001fe20000000012 */
[----:B------:R-:W-:Y:S01]  /*3ea0*/  IMAD.MOV.U32 R5, RZ, RZ, -0x1 ;  /* 0xffffffffff057424 */ /* 0x000fe200078e00ff */
[----:B------:R-:W-:Y:S01]  /*3eb0*/  LEA.HI.X R9, R2, R9, R10, 0x1, P0 ;  /* 0x0000000902097211 */ /* 0x000fe200000f0c0a */
[----:B------:R0:W-:Y:S01]  /*3ec0*/  SYNCS.ARRIVE.TRANS64.A1T0 RZ, [R4+UR22], RZ ;  /* 0x000000ff04ff79a7 */ /* 0x0001e20008100016 */
[----:B------:R-:W-:Y:S01]  /*3ed0*/  ISETP.GE.U32.AND P0, PT, R8, UR6, PT ;  /* 0x0000000608007c0c */ /* 0x000fe2000bf06070 */
[----:B------:R-:W-:-:S03]  /*3ee0*/  IMAD.MOV.U32 R6, RZ, RZ, -0x1 ;  /* 0xffffffffff067424 */ /* 0x000fc600078e00ff */
[----:B------:R-:W-:Y:S01]  /*3ef0*/  ISETP.GE.U32.AND.EX P0, PT, R9, UR7, PT, P0 ;  /* 0x0000000709007c0c */ /* 0x000fe2000bf06100 */
[----:B0-----:R-:W-:-:S12]  /*3f00*/  IMAD.MOV.U32 R4, RZ, RZ, -0x1 ;  /* 0xffffffffff047424 */ /* 0x001fd800078e00ff */
[----:B------:R-:W-:Y:S05]  /*3f10*/  @P0 BRA `(.L_x_75) ;  /* 0x0000000400600947 */ /* 0x000fea0003800000 */
[----:B------:R-:W0:Y:S01]  /*3f20*/  S2R R28, SR_CTAID.X ;  /* 0x00000000001c7919 */ /* 0x000e220000002500 */
[----:B-1-34-:R-:W1:Y:S01]  /*3f30*/  LDC.64 R22, c[0x0][0x628] ;  /* 0x00018a00ff167b82 */ /* 0x01ae620000000a00 */
[----:B------:R-:W-:Y:S01]  /*3f40*/  ULDC UR6, c[0x0][0x150] ;  /* 0x0000540000067ab9 */ /* 0x000fe20000000800 */
[----:B------:R-:W-:Y:S01]  /*3f50*/  IMAD.MOV.U32 R20, RZ, RZ, R8 ;  /* 0x000000ffff147224 */ /* 0x000fe200078e0008 */
[----:B------:R-:W2:Y:S01]  /*3f60*/  S2R R30, SR_CTAID.Y ;  /* 0x00000000001e7919 */ /* 0x000ea20000002600 */
[----:B------:R-:W-:-:S04]  /*3f70*/  IMAD.MOV.U32 R21, RZ, RZ, R9 ;  /* 0x000000ffff157224 */ /* 0x000fc800078e0009 */
[----:B------:R-:W3:Y:S08]  /*3f80*/  LDC R31, c[0x0][0x144] ;  /* 0x00005100ff1f7b82 */ /* 0x000ef00000000800 */
[----:B------:R-:W4:Y:S08]  /*3f90*/  LDC R6, c[0x0][0x630] ;  /* 0x00018c00ff067b82 */ /* 0x000f300000000800 */
[----:B------:R-:W2:Y:S01]  /*3fa0*/  LDC.64 R26, c[0x0][0x620] ;  /* 0x00018800ff1a7b82 */ /* 0x000ea20000000a00 */
[----:B-1----:R-:W-:-:S04]  /*3fb0*/  ISETP.NE.U32.AND P0, PT, R22, RZ, PT ;  /* 0x000000ff1600720c */ /* 0x002fc80003f05070 */
[----:B------:R-:W-:Y:S02]  /*3fc0*/  ISETP.NE.AND.EX P0, PT, R23, RZ, PT, P0 ;  /* 0x000000ff1700720c */ /* 0x000fe40003f05300 */
[----:B0-----:R-:W-:-:S05]  /*3fd0*/  I2FP.F32.U32 R4, R28 ;  /* 0x0000001c00047245 */ /* 0x001fca0000201000 */
[----:B------:R-:W-:-:S04]  /*3fe0*/  FMUL R4, R4, UR6 ;  /* 0x0000000604047c20 */ /* 0x000fc80008400000 */
[----:B------:R0:W1:Y:S02]  /*3ff0*/  F2I.U32.TRUNC.NTZ R29, R4 ;  /* 0x00000004001d7305 */ /* 0x000064000020f000 */
[----:B---34-:R-:W-:Y:S05]  /*4000*/  @!P0 BRA `(.L_x_76) ;  /* 0x0000000000288947 */ /* 0x018fea0003800000 */
[----:B------:R-:W3:Y:S02]  /*4010*/  LDC R5, c[0x0][0x634] ;  /* 0x00018d00ff057b82 */ /* 0x000ee40000000800 */
[----:B---3--:R-:W-:-:S05]  /*4020*/  IADD3 R21, P0, R8, R5, RZ ;  /* 0x0000000508157210 */ /* 0x008fca0007f1e0ff */
[----:B------:R-:W-:-:S04]  /*4030*/  IMAD.X R25, RZ, RZ, R9, P0 ;  /* 0x000000ffff197224 */ /* 0x000fc800000e0609 */
[----:B0-----:R-:W-:-:S04]  /*4040*/  IMAD.WIDE.U32 R4, R25, R22, RZ ;  /* 0x0000001619047225 */ /* 0x001fc800078e00ff */
[----:B------:R-:W-:-:S04]  /*4050*/  IMAD.WIDE.U32 R18, P0, R21, R23, R4 ;  /* 0x0000001715127225 */ /* 0x000fc80007800004 */
[----:B------:R-:W-:-:S04]  /*4060*/  IMAD.WIDE.U32 R4, R21, R22, RZ ;  /* 0x0000001615047225 */ /* 0x000fc800078e00ff */
[----:B------:R-:W-:Y:S01]  /*4070*/  IMAD.X R21, RZ, RZ, RZ, P0 ;  /* 0x000000ffff157224 */ /* 0x000fe200000e06ff */
[----:B------:R-:W-:Y:S01]  /*4080*/  IADD3 RZ, P0, R5, R18, RZ ;  /* 0x0000001205ff7210 */ /* 0x000fe20007f1e0ff */
[----:B------:R-:W-:-:S04]  /*4090*/  IMAD.MOV.U32 R20, RZ, RZ, R19 ;  /* 0x000000ffff147224 */ /* 0x000fc800078e0013 */
[----:B------:R-:W-:-:S08]  /*40a0*/  IMAD.WIDE.U32.X R20, R25, R23, R20, P0 ;  /* 0x0000001719147225 */ /* 0x000fd000000e0414 */
.L_x_76:
[-CC-:B------:R-:W-:Y:S01]  /*40b0*/  SHF.R.U64 R24, R20, R6.reuse, R21.reuse ;  /* 0x0000000614187219 */ /* 0x180fe20000001215 */
[----:B------:R-:W3:Y:S01]  /*40c0*/  LDC.64 R34, c[0x0][0x640] ;  /* 0x00019000ff227b82 */ /* 0x000ee20000000a00 */
[----:B0-----:R-:W-:Y:S01]  /*40d0*/  SHF.R.U32.HI R4, RZ, R6, R21 ;  /* 0x00000006ff047219 */ /* 0x001fe20000011615 */
[----:B-1----:R-:W-:Y:S01]  /*40e0*/  IMAD.MOV R29, RZ, RZ, -R29 ;  /* 0x000000ffff1d7224 */ /* 0x002fe200078e0a1d */
[----:B------:R-:W-:Y:S01]  /*40f0*/  IADD3 R19, P0, RZ, -R24, RZ ;  /* 0x80000018ff137210 */ /* 0x000fe20007f1e0ff */
[----:B------:R-:W-:Y:S01]  /*4100*/  ULDC UR6, c[0x0][0x154] ;  /* 0x0000550000067ab9 */ /* 0x000fe20000000800 */
[----:B------:R-:W-:Y:S02]  /*4110*/  IMAD.MOV.U32 R21, RZ, RZ, 0x1 ;  /* 0x00000001ff157424 */ /* 0x000fe400078e00ff */
[----:B------:R-:W-:Y:S01]  /*4120*/  IMAD R29, R31, R29, R28 ;  /* 0x0000001d1f1d7224 */ /* 0x000fe200078e021c */
[----:B------:R-:W0:Y:S01]  /*4130*/  LDC R18, c[0x0][0x618] ;  /* 0x00018600ff127b82 */ /* 0x000e220000000800 */
[----:B------:R-:W-:-:S04]  /*4140*/  IMAD.X R5, RZ, RZ, ~R4, P0 ;  /* 0x000000ffff057224 */ /* 0x000fc800000e0e04 */
[-C--:B--2---:R-:W-:Y:S02]  /*4150*/  IMAD R6, R5, R26.reuse, RZ ;  /* 0x0000001a05067224 */ /* 0x084fe400078e02ff */
[C---:B------:R-:W-:Y:S01]  /*4160*/  IMAD.WIDE.U32 R4, R19.reuse, R26, R8 ;  /* 0x0000001a13047225 */ /* 0x040fe200078e0008 */
[----:B------:R-:W1:Y:S03]  /*4170*/  LDC R20, c[0x0][0x608] ;  /* 0x00018200ff147b82 */ /* 0x000e660000000800 */
[----:B------:R-:W-:Y:S01]  /*4180*/  IMAD R19, R19, R27, R6 ;  /* 0x0000001b13137224 */ /* 0x000fe200078e0206 */
[----:B------:R-:W-:-:S03]  /*4190*/  I2FP.F32.U32 R6, R30 ;  /* 0x0000001e00067245 */ /* 0x000fc60000201000 */
[----:B------:R-:W-:Y:S01]  /*41a0*/  IMAD.IADD R5, R5, 0x1, R19 ;  /* 0x0000000105057824 */ /* 0x000fe200078e0213 */
[----:B------:R-:W2:Y:S01]  /*41b0*/  LDC R32, c[0x0][0x658] ;  /* 0x00019600ff207b82 */ /* 0x000ea20000000800 */
[----:B---3--:R-:W-:Y:S01]  /*41c0*/  ISETP.NE.U32.AND P0, PT, R34, RZ, PT ;  /* 0x000000ff2200720c */ /* 0x008fe20003f05070 */
[----:B------:R-:W-:-:S03]  /*41d0*/  IMAD.MOV.U32 R19, RZ, RZ, -0x1 ;  /* 0xffffffffff137424 */ /* 0x000fc600078e00ff */
[----:B------:R-:W-:-:S03]  /*41e0*/  ISETP.NE.AND.EX P0, PT, R35, RZ, PT, P0 ;  /* 0x000000ff2300720c */ /* 0x000fc60003f05300 */
[----:B------:R-:W3:Y:S01]  /*41f0*/  LDC R27, c[0x0][0x148] ;  /* 0x00005200ff1b7b82 */ /* 0x000ee20000000800 */
[-CC-:B0-----:R-:W-:Y:S02]  /*4200*/  SHF.R.U64 R22, R4, R18.reuse, R5.reuse ;  /* 0x0000001204167219 */ /* 0x181fe40000001205 */
[----:B------:R-:W-:Y:S01]  /*4210*/  SHF.R.U32.HI R5, RZ, R18, R5 ;  /* 0x00000012ff057219 */ /* 0x000fe20000011605 */
[----:B------:R-:W-:-:S04]  /*4220*/  FMUL R18, R6, UR6 ;  /* 0x0000000606127c20 */ /* 0x000fc80008400000 */
[----:B------:R-:W0:Y:S01]  /*4230*/  LDC R28, c[0x0][0x600] ;  /* 0x00018000ff1c7b82 */ /* 0x000e220000000800 */
[----:B------:R4:W0:Y:S01]  /*4240*/  F2I.U32.TRUNC.NTZ R25, R18 ;  /* 0x0000001200197305 */ /* 0x000822000020f000 */
[-CC-:B-1----:R-:W-:Y:S02]  /*4250*/  SHF.R.U64 R6, R22, R20.reuse, R5.reuse ;  /* 0x0000001416067219 */ /* 0x182fe40000001205 */
[----:B------:R-:W-:-:S04]  /*4260*/  SHF.R.U32.HI R5, RZ, R20, R5 ;  /* 0x00000014ff057219 */ /* 0x000fc80000011605 */
[----:B------:R-:W1:Y:S01]  /*4270*/  LDC R33, c[0x0][0x648] ;  /* 0x00019200ff217b82 */ /* 0x000e620000000800 */
[-CC-:B--2---:R-:W-:Y:S02]  /*4280*/  SHF.R.U64 R26, R6, R32.reuse, R5.reuse ;  /* 0x00000020061a7219 */ /* 0x184fe40000001205 */
[-C--:B------:R-:W-:Y:S02]  /*4290*/  SHF.L.U32 R19, R19, R32.reuse, RZ ;  /* 0x0000002013137219 */ /* 0x080fe400000006ff */
[-C--:B------:R-:W-:Y:S01]  /*42a0*/  SHF.R.U32.HI R5, RZ, R32.reuse, R5 ;  /* 0x00000020ff057219 */ /* 0x080fe20000011605 */
[----:B------:R-:W-:Y:S01]  /*42b0*/  IMAD.MOV.U32 R4, RZ, RZ, R26 ;  /* 0x000000ffff047224 */ /* 0x000fe200078e001a */
[----:B------:R-:W-:Y:S01]  /*42c0*/  SHF.L.U32 R32, R21, R32, RZ ;  /* 0x0000002015207219 */ /* 0x000fe200000006ff */
[----:B------:R-:W2:Y:S01]  /*42d0*/  LDC R36, c[0x0][0x638] ;  /* 0x00018e00ff247b82 */ /* 0x000ea20000000800 */
[----:B------:R-:W-:-:S07]  /*42e0*/  LOP3.LUT R31, RZ, R19, RZ, 0x33, !PT ;  /* 0x00000013ff1f7212 */ /* 0x000fce00078e33ff */
[----:B------:R-:W0:Y:S01]  /*42f0*/  LDC R37, c[0x0][0x610] ;  /* 0x00018400ff257b82 */ /* 0x000e220000000800 */
[----:B----4-:R-:W-:Y:S05]  /*4300*/  @!P0 BRA `(.L_x_77) ;  /* 0x0000000000288947 */ /* 0x010fea0003800000 */
[----:B------:R-:W4:Y:S02]  /*4310*/  LDC R21, c[0x0][0x64c] ;  /* 0x00019300ff157b82 */ /* 0x000f240000000800 */
[----:B----4-:R-:W-:-:S05]  /*4320*/  IADD3 R21, P0, R26, R21, RZ ;  /* 0x000000151a157210 */ /* 0x010fca0007f1e0ff */
        /* <DEDUP_REMOVED lines=8> */
.L_x_77:
[----:B-1----:R-:W-:Y:S01]  /*43b0*/  SHF.R.U64 R4, R4, R33, R5 ;  /* 0x0000002104047219 */ /* 0x002fe20000001205 */
[----:B0-----:R-:W-:Y:S01]  /*43c0*/  VIADD R21, R28, 0xffffffff ;  /* 0xffffffff1c157836 */ /* 0x001fe20000000000 */
[----:B------:R-:W-:Y:S01]  /*43d0*/  LOP3.LUT R19, R6, R31, RZ, 0xc0, !PT ;  /* 0x0000001f06137212 */ /* 0x000fe200078ec0ff */
[----:B------:R-:W-:Y:S02]  /*43e0*/  IMAD.MOV R25, RZ, RZ, -R25 ;  /* 0x000000ffff197224 */ /* 0x000fe400078e0a19 */
[----:B------:R-:W-:Y:S01]  /*43f0*/  IMAD.MOV R5, RZ, RZ, -R4 ;  /* 0x000000ffff057224 */ /* 0x000fe200078e0a04 */
[----:B------:R-:W-:Y:S01]  /*4400*/  LOP3.LUT R22, R22, R21, RZ, 0xc0, !PT ;  /* 0x0000001516167212 */ /* 0x000fe200078ec0ff */
[----:B---3--:R-:W-:Y:S02]  /*4410*/  @P2 IMAD R29, R27, R25, R30 ;  /* 0x000000191b1d2224 */ /* 0x008fe400078e021e */
[----:B------:R-:W-:Y:S02]  /*4420*/  IMAD R4, R32, R4, R19 ;  /* 0x0000000420047224 */ /* 0x000fe400078e0213 */
[----:B--2---:R-:W-:-:S02]  /*4430*/  IMAD R5, R5, R36, R26 ;  /* 0x0000002405057224 */ /* 0x004fc400078e021a */
[----:B------:R-:W-:Y:S02]  /*4440*/  IMAD R4, R4, R37, R29 ;  /* 0x0000002504047224 */ /* 0x000fe400078e021d */
[----:B------:R-:W-:Y:S02]  /*4450*/  IMAD R19, R5, R28, R22 ;  /* 0x0000001c05137224 */ /* 0x000fe400078e0216 */
[----:B------:R-:W-:Y:S02]  /*4460*/  IMAD.MOV.U32 R18, RZ, RZ, 0x1 ;  /* 0x00000001ff127424 */ /* 0x000fe400078e00ff */
[----:B------:R-:W-:Y:S01]  /*4470*/  IMAD.MOV.U32 R6, RZ, RZ, R24 ;  /* 0x000000ffff067224 */ /* 0x000fe200078e0018 */
[----:B------:R-:W-:Y:S02]  /*4480*/  SEL R5, R19, R4, !P2 ;  /* 0x0000000413057207 */ /* 0x000fe40005000000 */
[----:B------:R-:W-:-:S07]  /*4490*/  SEL R4, R4, R19, !P2 ;  /* 0x0000001304047207 */ /* 0x000fce0005000000 */
.L_x_75:
[----:B------:R-:W-:Y:S02]  /*44a0*/  LOP3.LUT P0, RZ, R18, 0xff, RZ, 0xc0, !PT ;  /* 0x000000ff12ff7812 */ /* 0x000fe4000780c0ff */
[----:B------:R-:W-:-:S11]  /*44b0*/  LOP3.LUT R57, R57, 0x1, RZ, 0x3c, !PT ;  /* 0x0000000139397812 */ /* 0x000fd600078e3cff */
[----:B------:R-:W-:Y:S05]  /*44c0*/  @P0 BRA `(.L_x_78) ;  /* 0xffffffd000a80947 */ /* 0x000fea000383ffff */
[----:B------:R-:W-:Y:S05]  /*44d0*/  EXIT ;  /* 0x000000000000794d */ /* 0x000fea0003800000 */
.L_x_18:
[----:B------:R-:W-:-:S08]  /*44e0*/  ISETP.NE.AND P0, PT, R19, RZ, PT ;  /* 0x000000ff1300720c */ /* 0x000fd00003f05270 */
[----:B--23-5:R-:W0:-:S00]  /*44f0*/  USETMAXREG.DEALLOC.CTAPOOL 0x28 ;  /* 0x00000028000079c8 */ /* 0x02ce0000080e0500 */
[----:B------:R-:W-:Y:S05]  /*4500*/  @P0 EXIT ;  /* 0x000000000000094d */ /* 0x000fea0003800000 */
[----:B0-----:R-:W-:Y:S01]  /*4510*/  LOP3.LUT P0, RZ, R20, 0xff, RZ, 0xc0, !PT ;  /* 0x000000ff14ff7812 */ /* 0x001fe2000780c0ff */
[----:B------:R-:W-:Y:S02]  /*4520*/  IMAD.MOV.U32 R11, RZ, RZ, 0x1 ;  /* 0x00000001ff0b7424 */ /* 0x000fe400078e00ff */
[----:B------:R-:W-:-:S10]  /*4530*/  IMAD.MOV.U32 R14, RZ, RZ, RZ ;  /* 0x000000ffff0e7224 */ /* 0x000fd400078e00ff */
[----:B------:R-:W-:Y:S05]  /*4540*/  @!P0 BRA `(.L_x_79) ;  /* 0x0000000c00608947 */ /* 0x000fea0003800000 */
[----:B------:R-:W0:Y:S01]  /*4550*/  S2R R13, SR_CgaCtaId ;  /* 0x00000000000d7919 */ /* 0x000e220000008800 */
[----:B------:R-:W-:Y:S01]  /*4560*/  LOP3.LUT P0, RZ, R12, 0x1f, RZ, 0xc0, !PT ;  /* 0x0000001f0cff7812 */ /* 0x000fe2000780c0ff */
[----:B------:R-:W-:Y:S01]  /*4570*/  ULDC UR5, c[0x0][0x658] ;  /* 0x0001960000057ab9 */ /* 0x000fe20000000800 */
[----:B------:R-:W-:Y:S01]  /*4580*/  UMOV UR6, 0xffffffff ;  /* 0xffffffff00067882 */ /* 0x000fe20000000000 */
[----:B------:R-:W-:Y:S01]  /*4590*/  BSSY B0, `(.L_x_79) ;  /* 0x00000d3000007945 */ /* 0x000fe20003800000 */
[----:B------:R-:W-:Y:S01]  /*45a0*/  USHF.L.U32 UR6, UR6, UR5, URZ ;  /* 0x0000000506067299 */ /* 0x000fe2000800063f */
[C---:B------:R-:W-:Y:S01]  /*45b0*/  ISETP.NE.AND P3, PT, R7.reuse, RZ, PT ;  /* 0x000000ff0700720c */ /* 0x040fe20003f65270 */
[----:B------:R-:W-:Y:S01]  /*45c0*/  IMAD.MOV.U32 R16, RZ, RZ, 0x1 ;  /* 0x00000001ff107424 */ /* 0x000fe200078e00ff */
[----:B------:R-:W-:Y:S01]  /*45d0*/  ISETP.NE.OR P0, PT, R7, RZ, !P0 ;  /* 0x000000ff0700720c */ /* 0x000fe20004705670 */
[----:B------:R-:W-:Y:S01]  /*45e0*/  IMAD.MOV.U32 R11, RZ, RZ, 0x1 ;  /* 0x00000001ff0b7424 */ /* 0x000fe200078e00ff */
[----:B------:R-:W-:Y:S01]  /*45f0*/  LOP3.LUT R15, R0, 0x2, RZ, 0xfc, !PT ;  /* 0x00000002000f7812 */ /* 0x000fe200078efcff */
[----:B------:R-:W-:Y:S01]  /*4600*/  IMAD.MOV.U32 R14, RZ, RZ, RZ ;  /* 0x000000ffff0e7224 */ /* 0x000fe200078e00ff */
[----:B------:R-:W-:Y:S01]  /*4610*/  ULDC UR4, c[0x0][0x600] ;  /* 0x0001800000047ab9 */ /* 0x000fe20000000800 */
[----:B------:R-:W-:Y:S01]  /*4620*/  UMOV UR7, 0x1 ;  /* 0x0000000100077882 */ /* 0x000fe20000000000 */
[----:B------:R-:W-:-:S02]  /*4630*/  UIADD3 UR29, UR13, 0x1, URZ ;  /* 0x000000010d1d7890 */ /* 0x000fc4000fffe03f */
[----:B------:R-:W-:Y:S02]  /*4640*/  UIADD3 UR4, UR4, -0x1, URZ ;  /* 0xffffffff04047890 */ /* 0x000fe4000fffe03f */
[----:B------:R-:W-:Y:S02]  /*4650*/  USHF.L.U32 UR5, UR7, UR5, URZ ;  /* 0x0000000507057299 */ /* 0x000fe4000800063f */
[----:B------:R-:W-:Y:S01]  /*4660*/  ULOP3.LUT UR21, URZ, UR6, URZ, 0x33, !UPT ;  /* 0x000000063f157292 */ /* 0x000fe2000f8e333f */
[----:B------:R-:W-:Y:S01]  /*4670*/  ULDC.64 UR22, c[0x0][0x198] ;  /* 0x0000660000167ab9 */ /* 0x000fe20000000a00 */
[C---:B0-----:R-:W-:Y:S02]  /*4680*/  IMAD.SHL.U32 R12, R13.reuse, 0x10, RZ ;  /* 0x000000100d0c7824 */ /* 0x041fe400078e00ff */
[----:B------:R-:W-:-:S03]  /*4690*/  IMAD.SHL.U32 R13, R13, 0x800, RZ ;  /* 0x000008000d0d7824 */ /* 0x000fc600078e00ff */
[----:B------:R-:W-:Y:S02]  /*46a0*/  LOP3.LUT R12, R12, 0x10, RZ, 0xc0, !PT ;  /* 0x000000100c0c7812 */ /* 0x000fe400078ec0ff */
[----:B------:R-:W-:-:S07]  /*46b0*/  LOP3.LUT R13, R13, 0x800, RZ, 0xc0, !PT ;  /* 0x000008000d0d7812 */ /* 0x000fce00078ec0ff */
.L_x_91:
[----:B------:R-:W-:-:S03]  /*46c0*/  UMOV UR6, 0xffffffff ;  /* 0xffffffff00067882 */ /* 0x000fc60000000000 */
[----:B------:R-:W-:Y:S05]  /*46d0*/  BRA.DIV UR6, `(.L_x_80) ;  /* 0x0000001206d07947 */ /* 0x000fea000b800000 */
[----:B------:R-:W-:-:S13]  /*46e0*/  ELECT P1, URZ, PT ;  /* 0x00000000003f782f */ /* 0x000fda0003820000 */
.L_x_109:
[----:B------:R-:W0:Y:S01]  /*46f0*/  LDC R7, c[0x0][0x28c] ;  /* 0x0000a300ff077b82 */ /* 0x000e220000000800 */
[----:B------:R-:W-:Y:S01]  /*4700*/  BSSY B1, `(.L_x_81) ;  /* 0x0000045000017945 */ /* 0x000fe20003800000 */
[----:B0-----:R-:W-:-:S13]  /*4710*/  ISETP.LT.OR P1, PT, R7, 0x1, !P1 ;  /* 0x000000010700780c */ /* 0x001fda0004f21670 */
[----:B------:R-:W-:Y:S05]  /*4720*/  @P1 BRA `(.L_x_82) ;  /* 0x0000000400081947 */ /* 0x000fea0003800000 */
[----:B------:R-:W-:Y:S02]  /*4730*/  IMAD.SHL.U32 R17, R4, 0x40, RZ ;  /* 0x0000004004117824 */ /* 0x000fe400078e00ff */
[----:B------:R-:W-:Y:S02]  /*4740*/  IMAD R19, R5, 0x20, R12 ;  /* 0x0000002005137824 */ /* 0x000fe400078e020c */
[----:B------:R-:W-:Y:S02]  /*4750*/  IMAD.MOV.U32 R22, RZ, RZ, RZ ;  /* 0x000000ffff167224 */ /* 0x000fe400078e00ff */
[----:B------:R-:W-:Y:S02]  /*4760*/  IMAD.U32 R23, RZ, RZ, UR29 ;  /* 0x0000001dff177e24 */ /* 0x000fe4000f8e00ff */
[----:B------:R-:W-:Y:S02]  /*4770*/  IMAD.MOV.U32 R4, RZ, RZ, R11 ;  /* 0x000000ffff047224 */ /* 0x000fe400078e000b */
[----:B------:R-:W-:-:S07]  /*4780*/  IMAD.MOV.U32 R18, RZ, RZ, R14 ;  /* 0x000000ffff127224 */ /* 0x000fce00078e000e */
.L_x_86:
[----:B------:R-:W0:Y:S01]  /*4790*/  S2R R20, SR_CgaCtaId ;  /* 0x0000000000147919 */ /* 0x000e220000008800 */
[----:B------:R-:W-:Y:S01]  /*47a0*/  MOV R5, 0x400 ;  /* 0x0000040000057802 */ /* 0x000fe20000000f00 */
[----:B------:R-:W1:Y:S03]  /*47b0*/  @!P3 LDC R7, c[0x0][0x500] ;  /* 0x00014000ff07bb82 */ /* 0x000e660000000800 */
[----:B0-----:R-:W-:Y:S02]  /*47c0*/  LEA R21, R20, R5, 0x18 ;  /* 0x0000000514157211 */ /* 0x001fe400078ec0ff */
[----:B------:R-:W-:-:S03]  /*47d0*/  SHF.L.U32 R5, R4, 0x1f, RZ ;  /* 0x0000001f04057819 */ /* 0x000fc600000006ff */
[----:B------:R-:W-:-:S04]  /*47e0*/  IMAD R20, R18, 0x8, R21 ;  /* 0x0000000812147824 */ /* 0x000fc800078e0215 */
[----:B------:R-:W0:Y:S02]  /*47f0*/  SYNCS.PHASECHK.TRANS64.TRYWAIT P1, [R20+URZ+0x48], R5 ;  /* 0x00004805140075a7 */ /* 0x000e24000802017f */
[----:B01----:R-:W-:Y:S05]  /*4800*/  @!P1 BRA `(.L_x_83) ;  /* 0x0000001000a49947 */ /* 0x003fea0003800000 */
.L_x_110:
[----:B0-----:R-:W-:Y:S01]  /*4810*/  PRMT R5, R15, 0x9910, RZ ;  /* 0x000099100f057816 */ /* 0x001fe200000000ff */
[----:B------:R0:W-:Y:S03]  /*4820*/  @!P3 SYNCS.ARRIVE.TRANS64 RZ, [R20+URZ], R7 ;  /* 0x0000000714ffb9a7 */ /* 0x0001e6000800003f */
[----:B------:R-:W-:-:S13]  /*4830*/  ISETP.NE.AND P1, PT, R5, 0x2, PT ;  /* 0x000000020500780c */ /* 0x000fda0003f25270 */
[----:B0-----:R-:W-:Y:S05]  /*4840*/  @P1 BRA `(.L_x_84) ;  /* 0x0000000000041947 */ /* 0x001fea0003800000 */
[----:B------:R-:W-:Y:S01]  /*4850*/  BPT.TRAP 0x1 ;  /* 0x000000040000795c */ /* 0x000fe20000300000 */
.L_x_84:
[----:B------:R-:W-:Y:S05]  /*4860*/  @P0 BRA `(.L_x_85) ;  /* 0x0000000000040947 */ /* 0x000fea0003800000 */
[----:B------:R-:W-:Y:S01]  /*4870*/  BPT.TRAP 0x1 ;  /* 0x000000040000795c */ /* 0x000fe20000300000 */
.L_x_85:
[----:B------:R-:W-:Y:S01]  /*4880*/  IMAD R5, R18, 0x4000, R21 ;  /* 0x0000400012057824 */ /* 0x000fe200078e0215 */
[----:B------:R-:W-:Y:S01]  /*4890*/  R2UR UR34, R22 ;  /* 0x00000000162272ca */ /* 0x000fe200000e0000 */
[----:B------:R-:W-:Y:S01]  /*48a0*/  VIADD R23, R23, 0xffffffff ;  /* 0xffffffff17177836 */ /* 0x000fe20000000000 */
[----:B------:R-:W-:Y:S01]  /*48b0*/  R2UR UR33, R20 ;  /* 0x00000000142172ca */ /* 0x000fe200000e0000 */
[----:B------:R-:W-:Y:S01]  /*48c0*/  UIADD3 UR6, UP0, UR22, 0xf0, URZ ;  /* 0x000000f016067890 */ /* 0x000fe2000ff1e03f */
[----:B------:R-:W-:Y:S01]  /*48d0*/  R2UR UR24, R5 ;  /* 0x00000000051872ca */ /* 0x000fe200000e0000 */
[----:B------:R-:W-:Y:S01]  /*48e0*/  IMAD R5, R18, 0x2000, R13 ;  /* 0x0000200012057824 */ /* 0x000fe200078e020d */
[----:B------:R-:W-:Y:S01]  /*48f0*/  R2UR UR36, R6 ;  /* 0x00000000062472ca */ /* 0x000fe200000e0000 */
[----:B------:R-:W-:Y:S01]  /*4900*/  UIADD3 UR30, UP1, UR22, 0x1f0, URZ ;  /* 0x000001f0161e7890 */ /* 0x000fe2000ff3e03f */
[----:B------:R-:W-:Y:S01]  /*4910*/  R2UR UR35, R17 ;  /* 0x00000000112372ca */ /* 0x000fe200000e0000 */
[----:B------:R-:W-:Y:S01]  /*4920*/  IMAD.IADD R5, R21, 0x1, R5 ;  /* 0x0000000115057824 */ /* 0x000fe200078e0205 */
[----:B------:R-:W-:Y:S01]  /*4930*/  R2UR UR19, R19 ;  /* 0x00000000131372ca */ /* 0x000fe200000e0000 */
[----:B------:R-:W-:Y:S01]  /*4940*/  UIADD3.X UR7, URZ, UR23, URZ, UP0, !UPT ;  /* 0x000000173f077290 */ /* 0x000fe200087fe43f */
[----:B------:R-:W-:Y:S01]  /*4950*/  ISETP.GT.AND P4, PT, R23, 0x1, PT ;  /* 0x000000011700780c */ /* 0x000fe20003f84270 */
[----:B------:R-:W-:Y:S01]  /*4960*/  UIADD3 UR26, UR34, 0x80, URZ ;  /* 0x00000080221a7890 */ /* 0x000fe2000fffe03f */
[----:B------:R-:W-:Y:S01]  /*4970*/  R2UR UR8, R5 ;  /* 0x00000000050872ca */ /* 0x000fe200000e0000 */
[----:B------:R-:W-:Y:S01]  /*4980*/  UIADD3.X UR31, URZ, UR23, URZ, UP1, !UPT ;  /* 0x000000173f1f7290 */ /* 0x000fe20008ffe43f */
[----:B------:R-:W-:Y:S01]  /*4990*/  VIADD R18, R18, 0x1 ;  /* 0x0000000112127836 */ /* 0x000fe20000000000 */
[----:B------:R-:W-:Y:S01]  /*49a0*/  UIADD3 UR32, UR24, 0x180, URZ ;  /* 0x0000018018207890 */ /* 0x000fe2000fffe03f */
[----:B------:R-:W-:Y:S01]  /*49b0*/  VIADD R22, R22, 0x100 ;  /* 0x0000010016167836 */ /* 0x000fe20000000000 */
[----:B------:R-:W-:Y:S01]  /*49c0*/  UIADD3 UR24, UR24, 0x2180, URZ ;  /* 0x0000218018187890 */ /* 0x000fe2000fffe03f */
[----:B------:R-:W-:Y:S01]  /*49d0*/  UMOV UR14, 0x0 ;  /* 0x00000000000e7882 */ /* 0x000fe20000000000 */
[----:B------:R-:W-:Y:S01]  /*49e0*/  UMOV UR15, 0x10000000 ;  /* 0x10000000000f7882 */ /* 0x000fe20000000000 */
[----:B------:R-:W-:Y:S01]  /*49f0*/  ISETP.NE.AND P1, PT, R18, 0x9, PT ;  /* 0x000000091200780c */ /* 0x000fe20003f25270 */
[----:B------:R-:W-:Y:S01]  /*4a00*/  UMOV UR25, UR33 ;  /* 0x0000002100197c82 */ /* 0x000fe20008000000 */
[----:B------:R-:W-:Y:S01]  /*4a10*/  UMOV UR28, UR36 ;  /* 0x00000024001c7c82 */ /* 0x000fe20008000000 */
[----:B------:R-:W-:-:S02]  /*4a20*/  UMOV UR27, UR35 ;  /* 0x00000023001b7c82 */ /* 0x000fc40008000000 */
[----:B------:R-:W-:Y:S01]  /*4a30*/  UIADD3 UR16, UR8, 0x24180, URZ ;  /* 0x0002418008107890 */ /* 0x000fe2000fffe03f */
[----:B------:R0:W-:Y:S01]  /*4a40*/  UTMALDG.3D [UR32], [UR6], desc[UR14] ;  /* 0x00000e20060075b4 */ /* 0x0001e20008011000 */
[----:B------:R-:W-:Y:S01]  /*4a50*/  UIADD3 UR8, UR8, 0x25180, URZ ;  /* 0x0002518008087890 */ /* 0x000fe2000fffe03f */
[----:B------:R-:W-:Y:S01]  /*4a60*/  SEL R5, RZ, 0x1, P1 ;  /* 0x00000001ff057807 */ /* 0x000fe20000800000 */
[----:B------:R-:W-:Y:S01]  /*4a70*/  UMOV UR37, 0x30000 ;  /* 0x0003000000257882 */ /* 0x000fe20000000000 */
[----:B------:R-:W-:Y:S01]  /*4a80*/  UMOV UR17, UR33 ;  /* 0x0000002100117c82 */ /* 0x000fe20008000000 */
[----:B------:R-:W-:Y:S01]  /*4a90*/  UMOV UR18, UR34 ;  /* 0x0000002200127c82 */ /* 0x000fe20008000000 */
[----:B------:R-:W-:Y:S01]  /*4aa0*/  UMOV UR20, UR36 ;  /* 0x0000002400147c82 */ /* 0x000fe20008000000 */
[----:B------:R-:W-:Y:S01]  /*4ab0*/  UMOV UR9, UR33 ;  /* 0x0000002100097c82 */ /* 0x000fe20008000000 */
[----:B------:R-:W-:Y:S01]  /*4ac0*/  UMOV UR11, UR19 ;  /* 0x00000013000b7c82 */ /* 0x000fe20008000000 */
[----:B------:R-:W-:Y:S01]  /*4ad0*/  UMOV UR12, UR36 ;  /* 0x00000024000c7c82 */ /* 0x000fe20008000000 */
[----:B------:R0:W-:Y:S01]  /*4ae0*/  UTMALDG.3D [UR24], [UR6], desc[UR14] ;  /* 0x00000e18060075b4 */ /* 0x0001e20008011000 */
[----:B------:R-:W-:Y:S01]  /*4af0*/  UMOV UR10, UR26 ;  /* 0x0000001a000a7c82 */ /* 0x000fe20008000000 */
[----:B------:R-:W-:-:S02]  /*4b00*/  LOP3.LUT R4, R4, R5, RZ, 0x3c, !PT ;  /* 0x0000000504047212 */ /* 0x000fc400078e3cff */
[----:B------:R-:W-:Y:S01]  /*4b10*/  SEL R18, R18, RZ, P1 ;  /* 0x000000ff12127207 */ /* 0x000fe20000800000 */
[----:B------:R0:W-:Y:S01]  /*4b20*/  UTMALDG.3D.MULTICAST [UR16], [UR30], UR37, desc[UR14] ;  /* 0x00000e101e0073b4 */ /* 0x0001e20008011825 */
[----:B------:R0:W-:Y:S02]  /*4b30*/  UTMALDG.3D.MULTICAST [UR8], [UR30], UR37, desc[UR14] ;  /* 0x00000e081e0073b4 */ /* 0x0001e40008011825 */
[----:B0-----:R-:W-:Y:S05]  /*4b40*/  @P4 BRA `(.L_x_86) ;  /* 0xfffffffc00104947 */ /* 0x001fea000383ffff */
.L_x_82:
[----:B------:R-:W-:Y:S05]  /*4b50*/  BSYNC B1 ;  /* 0x0000000000017941 */ /* 0x000fea0003800000 */
.L_x_81:
[----:B------:R-:W-:Y:S01]  /*4b60*/  LOP3.LUT P5, RZ, R16, 0xff, RZ, 0xc0, !PT ;  /* 0x000000ff10ff7812 */ /* 0x000fe200078ac0ff */
[----:B------:R-:W-:Y:S01]  /*4b70*/  VIADD R7, R14, UR13 ;  /* 0x0000000d0e077c36 */ /* 0x000fe20008000000 */
[----:B------:R-:W-:Y:S01]  /*4b80*/  ULDC.64 UR6, c[0x0][0x650] ;  /* 0x0001940000067ab9 */ /* 0x000fe20000000a00 */
[----:B------:R-:W-:Y:S01]  /*4b90*/  IMAD.U32 R14, RZ, RZ, UR13 ;  /* 0x0000000dff0e7e24 */ /* 0x000fe2000f8e00ff */
[----:B------:R-:W-:Y:S01]  /*4ba0*/  UISETP.GE.U32.AND UP0, UPT, UR13, 0x9, UPT ;  /* 0x000000090d00788c */ /* 0x000fe2000bf06070 */
[----:B------:R-:W-:Y:S01]  /*4bb0*/  BSSY B1, `(.L_x_87) ;  /* 0x000006e000017945 */ /* 0x000fe20003800000 */
[----:B------:R-:W-:Y:S02]  /*4bc0*/  ISETP.GT.U32.AND P1, PT, R7, 0x8, PT ;  /* 0x000000080700780c */ /* 0x000fe40003f24070 */
[----:B------:R-:W-:Y:S02]  /*4bd0*/  PRMT R16, RZ, 0x7610, R16 ;  /* 0x00007610ff107816 */ /* 0x000fe40000000010 */
[----:B------:R-:W-:-:S02]  /*4be0*/  ISETP.LT.U32.AND P1, PT, R14, 0x9, P1 ;  /* 0x000000090e00780c */ /* 0x000fc40000f21070 */
[----:B------:R-:W-:Y:S01]  /*4bf0*/  PLOP3.LUT P4, PT, PT, PT, UP0, 0x80, 0x0 ;  /* 0x000000000000781c */ /* 0x000fe20003f8f008 */
[----:B------:R-:W0:Y:S01]  /*4c00*/  @P5 S2R R5, SR_CgaCtaId ;  /* 0x0000000000055919 */ /* 0x000e220000008800 */
[----:B------:R-:W-:-:S04]  /*4c10*/  @P5 MOV R4, 0x400 ;  /* 0x0000040000045802 */ /* 0x000fc80000000f00 */
[----:B0-----:R-:W-:Y:S01]  /*4c20*/  @P5 LEA R6, R5, R4, 0x18 ;  /* 0x0000000405065211 */ /* 0x001fe200078ec0ff */
[----:B------:R-:W-:Y:S01]  /*4c30*/  IMAD.WIDE.U32 R4, R7, 0x38e38e39, RZ ;  /* 0x38e38e3907047825 */ /* 0x000fe200078e00ff */
[----:B------:R-:W-:Y:S02]  /*4c40*/  SEL R4, RZ, 0x1, !P1 ;  /* 0x00000001ff047807 */ /* 0x000fe40004800000 */
[----:B------:R0:W-:Y:S01]  /*4c50*/  @P5 SYNCS.ARRIVE.TRANS64.A1T0 RZ, [R6+URZ+0xc8], RZ ;  /* 0x0000c8ff06ff59a7 */ /* 0x0001e2000810003f */
[----:B------:R-:W-:Y:S02]  /*4c60*/  IADD3 R8, P5, R8, R2, RZ ;  /* 0x0000000208087210 */ /* 0x000fe40007fbe0ff */
[----:B------:R-:W-:Y:S01]  /*4c70*/  LOP3.LUT R11, R11, R4, RZ, 0x3c, !PT ;  /* 0x000000040b0b7212 */ /* 0x000fe200078e3cff */
[----:B------:R-:W-:Y:S01]  /*4c80*/  IMAD.MOV.U32 R4, RZ, RZ, -0x1 ;  /* 0xffffffffff047424 */ /* 0x000fe200078e00ff */
[----:B------:R-:W-:Y:S01]  /*4c90*/  ISETP.GE.U32.AND P1, PT, R8, UR6, PT ;  /* 0x0000000608007c0c */ /* 0x000fe2000bf26070 */
[----:B------:R-:W-:Y:S01]  /*4ca0*/  IMAD.X R9, R9, 0x1, R10, P5 ;  /* 0x0000000109097824 */ /* 0x000fe200028e060a */
[----:B0-----:R-:W-:Y:S01]  /*4cb0*/  SHF.R.U32.HI R6, RZ, 0x1, R5 ;  /* 0x00000001ff067819 */ /* 0x001fe20000011605 */
[----:B------:R-:W-:-:S03]  /*4cc0*/  IMAD.MOV.U32 R5, RZ, RZ, -0x1 ;  /* 0xffffffffff057424 */ /* 0x000fc600078e00ff */
[----:B------:R-:W-:Y:S01]  /*4cd0*/  ISETP.GE.U32.AND.EX P1, PT, R9, UR7, PT, P1 ;  /* 0x0000000709007c0c */ /* 0x000fe2000bf26110 */
[--C-:B------:R-:W-:Y:S01]  /*4ce0*/  IMAD R14, R6, -0x9, R7.reuse ;  /* 0xfffffff7060e7824 */ /* 0x100fe200078e0207 */
[----:B------:R-:W-:Y:S01]  /*4cf0*/  @P4 LOP3.LUT R11, R11, 0x1, R6, 0x78, !PT ;  /* 0x000000010b0b4812 */ /* 0x000fe200078e7806 */
[----:B------:R-:W-:Y:S01]  /*4d00*/  IMAD.MOV.U32 R6, RZ, RZ, -0x1 ;  /* 0xffffffffff067424 */ /* 0x000fe200078e00ff */
[----:B------:R-:W-:-:S09]  /*4d10*/  PRMT R7, RZ, 0x7610, R7 ;  /* 0x00007610ff077816 */ /* 0x000fd20000000007 */
[----:B------:R-:W-:Y:S05]  /*4d20*/  @P1 BRA `(.L_x_88) ;  /* 0x0000000400581947 */ /* 0x000fea0003800000 */
[----:B------:R-:W0:Y:S01]  /*4d30*/  S2R R18, SR_CTAID.X ;  /* 0x0000000000127919 */ /* 0x000e220000002500 */
[----:B------:R-:W-:Y:S01]  /*4d40*/  ULDC.64 UR6, c[0x0][0x628] ;  /* 0x00018a0000067ab9 */ /* 0x000fe20000000a00 */
[----:B------:R-:W-:Y:S01]  /*4d50*/  ULDC UR9, c[0x0][0x630] ;  /* 0x00018c0000097ab9 */ /* 0x000fe20000000800 */
[----:B------:R-:W-:Y:S01]  /*4d60*/  ISETP.NE.U32.AND P1, PT, RZ, UR6, PT ;  /* 0x00000006ff007c0c */ /* 0x000fe2000bf25070 */
[----:B------:R-:W1:Y:S01]  /*4d70*/  S2R R19, SR_CTAID.Y ;  /* 0x0000000000137919 */ /* 0x000e620000002600 */
[----:B------:R-:W-:Y:S01]  /*4d80*/  ULDC UR10, c[0x0][0x150] ;  /* 0x00005400000a7ab9 */ /* 0x000fe20000000800 */
[----:B------:R-:W-:Y:S01]  /*4d90*/  IMAD.MOV.U32 R4, RZ, RZ, R8 ;  /* 0x000000ffff047224 */ /* 0x000fe200078e0008 */
[----:B------:R-:W-:Y:S01]  /*4da0*/  ISETP.NE.AND.EX P1, PT, RZ, UR7, PT, P1 ;  /* 0x00000007ff007c0c */ /* 0x000fe2000bf25310 */
[----:B------:R-:W-:Y:S01]  /*4db0*/  IMAD.MOV.U32 R5, RZ, RZ, R9 ;  /* 0x000000ffff057224 */ /* 0x000fe200078e0009 */
[----:B0-----:R-:W-:-:S11]  /*4dc0*/  I2FP.F32.U32 R20, R18 ;  /* 0x0000001200147245 */ /* 0x001fd60000201000 */
[----:B------:R-:W-:Y:S05]  /*4dd0*/  @!P1 BRA `(.L_x_89) ;  /* 0x0000000000289947 */ /* 0x000fea0003800000 */
[----:B------:R-:W-:Y:S02]  /*4de0*/  ULDC UR8, c[0x0][0x634] ;  /* 0x00018d0000087ab9 */ /* 0x000fe40000000800 */
[----:B------:R-:W-:-:S05]  /*4df0*/  IADD3 R5, P1, R8, UR8, RZ ;  /* 0x0000000808057c10 */ /* 0x000fca000ff3e0ff */
[----:B------:R-:W-:-:S04]  /*4e00*/  IMAD.X R17, RZ, RZ, R9, P1 ;  /* 0x000000ffff117224 */ /* 0x000fc800008e0609 */
[----:B------:R-:W-:-:S04]  /*4e10*/  IMAD.WIDE.U32 R6, R17, UR6, RZ ;  /* 0x0000000611067c25 */ /* 0x000fc8000f8e00ff */
[----:B------:R-:W-:-:S04]  /*4e20*/  IMAD.WIDE.U32 R6, P1, R5, UR7, R6 ;  /* 0x0000000705067c25 */ /* 0x000fc8000f820006 */
[----:B------:R-:W-:-:S04]  /*4e30*/  IMAD.WIDE.U32 R4, R5, UR6, RZ ;  /* 0x0000000605047c25 */ /* 0x000fc8000f8e00ff */
[----:B------:R-:W-:Y:S01]  /*4e40*/  IMAD.MOV.U32 R4, RZ, RZ, R7 ;  /* 0x000000ffff047224 */ /* 0x000fe200078e0007 */
[----:B------:R-:W-:Y:S01]  /*4e50*/  IADD3 RZ, P4, R5, R6, RZ ;  /* 0x0000000605ff7210 */ /* 0x000fe20007f9e0ff */
[----:B------:R-:W-:-:S04]  /*4e60*/  IMAD.X R5, RZ, RZ, RZ, P1 ;  /* 0x000000ffff057224 */ /* 0x000fc800008e06ff */
[----:B------:R-:W-:-:S08]  /*4e70*/  IMAD.WIDE.U32.X R4, R17, UR7, R4, P4 ;  /* 0x0000000711047c25 */ /* 0x000fd0000a0e0404 */
.L_x_89:
[--C-:B------:R-:W-:Y:S01]  /*4e80*/  SHF.R.U64 R17, R4, UR9, R5.reuse ;  /* 0x0000000904117c19 */ /* 0x100fe20008001205 */
[----:B------:R-:W-:Y:S01]  /*4e90*/  FMUL R20, R20, UR10 ;  /* 0x0000000a14147c20 */ /* 0x000fe20008400000 */
[----:B------:R-:W-:Y:S01]  /*4ea0*/  SHF.R.U32.HI R4, RZ, UR9, R5 ;  /* 0x00000009ff047c19 */ /* 0x000fe20008011605 */
[----:B------:R-:W0:Y:S01]  /*4eb0*/  LDC R23, c[0x0][0x144] ;  /* 0x00005100ff177b82 */ /* 0x000e220000000800 */
[----:B------:R-:W-:Y:S01]  /*4ec0*/  IADD3 R21, P1, RZ, -R17, RZ ;  /* 0x80000011ff157210 */ /* 0x000fe20007f3e0ff */
[----:B------:R-:W-:Y:S01]  /*4ed0*/  ULDC UR8, c[0x0][0x154] ;  /* 0x0000550000087ab9 */ /* 0x000fe20000000800 */
[----:B-1----:R-:W-:Y:S01]  /*4ee0*/  I2FP.F32.U32 R5, R19 ;  /* 0x0000001300057245 */ /* 0x002fe20000201000 */
[----:B------:R-:W1:Y:S01]  /*4ef0*/  F2I.U32.TRUNC.NTZ R20, R20 ;  /* 0x0000001400147305 */ /* 0x000e62000020f000 */
[----:B------:R-:W-:Y:S01]  /*4f00*/  ULDC.64 UR6, c[0x0][0x620] ;  /* 0x0001880000067ab9 */ /* 0x000fe20000000a00 */
[----:B------:R-:W-:Y:S02]  /*4f10*/  IMAD.X R4, RZ, RZ, ~R4, P1 ;  /* 0x000000ffff047224 */ /* 0x000fe400008e0e04 */
[----:B------:R-:W-:Y:S01]  /*4f20*/  FMUL R6, R5, UR8 ;  /* 0x0000000805067c20 */ /* 0x000fe20008400000 */
[----:B------:R-:W2:Y:S01]  /*4f30*/  LDC R22, c[0x0][0x148] ;  /* 0x00005200ff167b82 */ /* 0x000ea20000000800 */
[----:B------:R-:W-:Y:S01]  /*4f40*/  IMAD R4, R4, UR6, RZ ;  /* 0x0000000604047c24 */ /* 0x000fe2000f8e02ff */
[----:B------:R-:W-:Y:S01]  /*4f50*/  ULDC.64 UR8, c[0x0][0x640] ;  /* 0x0001900000087ab9 */ /* 0x000fe20000000a00 */
[----:B------:R-:W-:Y:S01]  /*4f60*/  IMAD.MOV.U32 R5, RZ, RZ, R9 ;  /* 0x000000ffff057224 */ /* 0x000fe200078e0009 */
[----:B------:R-:W-:Y:S01]  /*4f70*/  ISETP.NE.U32.AND P1, PT, RZ, UR8, PT ;  /* 0x00000008ff007c0c */ /* 0x000fe2000bf25070 */
[----:B------:R-:W3:Y:S01]  /*4f80*/  F2I.U32.TRUNC.NTZ R6, R6 ;  /* 0x0000000600067305 */ /* 0x000ee2000020f000 */
[----:B------:R-:W-:-:S02]  /*4f90*/  IMAD R7, R21, UR7, R4 ;  /* 0x0000000715077c24 */ /* 0x000fc4000f8e0204 */
[----:B------:R-:W-:Y:S01]  /*4fa0*/  IMAD.MOV.U32 R4, RZ, RZ, R8 ;  /* 0x000000ffff047224 */ /* 0x000fe200078e0008 */
[----:B------:R-:W-:Y:S01]  /*4fb0*/  ISETP.NE.AND.EX P1, PT, RZ, UR9, PT, P1 ;  /* 0x00000009ff007c0c */ /* 0x000fe2000bf25310 */
[----:B-1----:R-:W-:Y:S02]  /*4fc0*/  IMAD.MOV R20, RZ, RZ, -R20 ;  /* 0x000000ffff147224 */ /* 0x002fe400078e0a14 */
[----:B------:R-:W-:Y:S01]  /*4fd0*/  IMAD.WIDE.U32 R4, R21, UR6, R4 ;  /* 0x0000000615047c25 */ /* 0x000fe2000f8e0004 */
[----:B------:R-:W-:-:S03]  /*4fe0*/  ULDC UR6, c[0x0][0x618] ;  /* 0x0001860000067ab9 */ /* 0x000fc60000000800 */
[----:B------:R-:W-:Y:S02]  /*4ff0*/  IMAD.IADD R5, R5, 0x1, R7 ;  /* 0x0000000105057824 */ /* 0x000fe400078e0207 */
[----:B0-----:R-:W-:-:S03]  /*5000*/  IMAD R18, R23, R20, R18 ;  /* 0x0000001417127224 */ /* 0x001fc600078e0212 */
[--C-:B------:R-:W-:Y:S01]  /*5010*/  SHF.R.U64 R20, R4, UR6, R5.reuse ;  /* 0x0000000604147c19 */ /* 0x100fe20008001205 */
[----:B---3--:R-:W-:Y:S01]  /*5020*/  IMAD.MOV R4, RZ, RZ, -R6 ;  /* 0x000000ffff047224 */ /* 0x008fe200078e0a06 */
[----:B------:R-:W-:Y:S01]  /*5030*/  SHF.R.U32.HI R5, RZ, UR6, R5 ;  /* 0x00000006ff057c19 */ /* 0x000fe20008011605 */
[----:B------:R-:W-:Y:S02]  /*5040*/  ULDC UR6, c[0x0][0x608] ;  /* 0x0001820000067ab9 */ /* 0x000fe40000000800 */
[----:B--2---:R-:W-:Y:S01]  /*5050*/  @P2 IMAD R18, R22, R4, R19 ;  /* 0x0000000416122224 */ /* 0x004fe200078e0213 */
[--C-:B------:R-:W-:Y:S02]  /*5060*/  SHF.R.U64 R22, R20, UR6, R5.reuse ;  /* 0x0000000614167c19 */ /* 0x100fe40008001205 */
[----:B------:R-:W-:Y:S01]  /*5070*/  SHF.R.U32.HI R5, RZ, UR6, R5 ;  /* 0x00000006ff057c19 */ /* 0x000fe20008011605 */
[----:B------:R-:W-:-:S03]  /*5080*/  ULDC UR6, c[0x0][0x658] ;  /* 0x0001960000067ab9 */ /* 0x000fc60000000800 */
[--C-:B------:R-:W-:Y:S02]  /*5090*/  SHF.R.U64 R19, R22, UR6, R5.reuse ;  /* 0x0000000616137c19 */ /* 0x100fe40008001205 */
[----:B------:R-:W-:-:S03]  /*50a0*/  SHF.R.U32.HI R21, RZ, UR6, R5 ;  /* 0x00000006ff157c19 */ /* 0x000fc60008011605 */
[----:B------:R-:W-:Y:S02]  /*50b0*/  IMAD.MOV.U32 R6, RZ, RZ, R19 ;  /* 0x000000ffff067224 */ /* 0x000fe400078e0013 */
[----:B------:R-:W-:Y:S01]  /*50c0*/  IMAD.MOV.U32 R5, RZ, RZ, R21 ;  /* 0x000000ffff057224 */ /* 0x000fe200078e0015 */
[----:B------:R-:W-:Y:S06]  /*50d0*/  @!P1 BRA `(.L_x_90) ;  /* 0x00000000002c9947 */ /* 0x000fec0003800000 */
        /* <DEDUP_REMOVED lines=9> */
[----:B------:R-:W-:-:S04]  /*5170*/  IMAD.WIDE.U32.X R4, R21, UR9, R4, P4 ;  /* 0x0000000915047c25 */ /* 0x000fc8000a0e0404 */
[----:B------:R-:W-:-:S07]  /*5180*/  IMAD.MOV.U32 R6, RZ, RZ, R4 ;  /* 0x000000ffff067224 */ /* 0x000fce00078e0004 */
.L_x_90:
[----:B------:R-:W-:Y:S01]  /*5190*/  ULDC UR6, c[0x0][0x648] ;  /* 0x0001920000067ab9 */ /* 0x000fe20000000800 */
[----:B------:R-:W-:Y:S01]  /*51a0*/  LOP3.LUT R4, R22, UR21, RZ, 0xc0, !PT ;  /* 0x0000001516047c12 */ /* 0x000fe2000f8ec0ff */
[----:B------:R-:W-:Y:S01]  /*51b0*/  ULDC UR7, c[0x0][0x610] ;  /* 0x0001840000077ab9 */ /* 0x000fe20000000800 */
[----:B------:R-:W-:Y:S01]  /*51c0*/  SHF.R.U64 R5, R6, UR6, R5 ;  /* 0x0000000606057c19 */ /* 0x000fe20008001205 */
[----:B------:R-:W-:Y:S01]  /*51d0*/  ULDC UR6, c[0x0][0x638] ;  /* 0x00018e0000067ab9 */ /* 0x000fe20000000800 */
[----:B------:R-:W-:Y:S01]  /*51e0*/  LOP3.LUT R20, R20, UR4, RZ, 0xc0, !PT ;  /* 0x0000000414147c12 */ /* 0x000fe2000f8ec0ff */
[----:B------:R-:W-:Y:S02]  /*51f0*/  IMAD.MOV.U32 R7, RZ, RZ, 0x1 ;  /* 0x00000001ff077424 */ /* 0x000fe400078e00ff */
[----:B------:R-:W-:Y:S02]  /*5200*/  IMAD.MOV R6, RZ, RZ, -R5 ;  /* 0x000000ffff067224 */ /* 0x000fe400078e0a05 */
[----:B------:R-:W-:-:S02]  /*5210*/  IMAD R5, R5, UR5, R4 ;  /* 0x0000000505057c24 */ /* 0x000fc4000f8e0204 */
[----:B------:R-:W-:Y:S01]  /*5220*/  IMAD R19, R6, UR6, R19 ;  /* 0x0000000606137c24 */ /* 0x000fe2000f8e0213 */
[----:B------:R-:W-:Y:S01]  /*5230*/  ULDC UR6, c[0x0][0x600] ;  /* 0x0001800000067ab9 */ /* 0x000fe20000000800 */
[----:B------:R-:W-:Y:S02]  /*5240*/  IMAD R18, R5, UR7, R18 ;  /* 0x0000000705127c24 */ /* 0x000fe4000f8e0212 */
[----:B------:R-:W-:Y:S02]  /*5250*/  IMAD R19, R19, UR6, R20 ;  /* 0x0000000613137c24 */ /* 0x000fe4000f8e0214 */
[----:B------:R-:W-:-:S03]  /*5260*/  IMAD.MOV.U32 R6, RZ, RZ, R17 ;  /* 0x000000ffff067224 */ /* 0x000fc600078e0011 */
[----:B------:R-:W-:Y:S02]  /*5270*/  SEL R5, R19, R18, !P2 ;  /* 0x0000001213057207 */ /* 0x000fe40005000000 */
[----:B------:R-:W-:-:S07]  /*5280*/  SEL R4, R18, R19, !P2 ;  /* 0x0000001312047207 */ /* 0x000fce0005000000 */
.L_x_88:
[----:B------:R-:W-:Y:S05]  /*5290*/  BSYNC B1 ;  /* 0x0000000000017941 */ /* 0x000fea0003800000 */
.L_x_87:
[----:B------:R-:W-:-:S13]  /*52a0*/  LOP3.LUT P1, RZ, R7, 0xff, RZ, 0xc0, !PT ;  /* 0x000000ff07ff7812 */ /* 0x000fda000782c0ff */
[----:B------:R-:W-:Y:S05]  /*52b0*/  @P1 BRA `(.L_x_91) ;  /* 0xfffffff400001947 */ /* 0x000fea000383ffff */
[----:B------:R-:W-:Y:S05]  /*52c0*/  BSYNC B0 ;  /* 0x0000000000007941 */ /* 0x000fea0003800000 */
.L_x_79:
[----:B------:R-:W-:-:S03]  /*52d0*/  UMOV UR6, 0xffffffff ;  /* 0xffffffff00067882 */ /* 0x000fc60000000000 */
[----:B------:R-:W-:Y:S05]  /*52e0*/  BRA.DIV UR6, `(.L_x_92) ;  /* 0x0000000a06007947 */ /* 0x000fea000b800000 */
[----:B------:R-:W-:-:S13]  /*52f0*/  ELECT P0, URZ, PT ;  /* 0x00000000003f782f */ /* 0x000fda0003800000 */
.L_x_113:
[----:B------:R-:W-:Y:S04]  /*5300*/  BSSY B0, `(.L_x_93) ;  /* 0x0000058000007945 */ /* 0x000fe80003800000 */
[----:B------:R-:W-:Y:S05]  /*5310*/  @!P0 BRA `(.L_x_94) ;  /* 0x0000000400588947 */ /* 0x000fea0003800000 */
[----:B------:R-:W-:-:S04]  /*5320*/  LOP3.LUT R0, R0, 0x2, RZ, 0xfc, !PT ;  /* 0x0000000200007812 */ /* 0x000fc800078efcff */
[----:B------:R-:W-:-:S13]  /*5330*/  ISETP.NE.AND P0, PT, R0, 0x3, PT ;  /* 0x000000030000780c */ /* 0x000fda0003f05270 */
[----:B------:R-:W-:Y:S05]  /*5340*/  @!P0 BRA `(.L_x_95) ;  /* 0x0000000000048947 */ /* 0x000fea0003800000 */
[----:B------:R-:W-:Y:S01]  /*5350*/  BPT.TRAP 0x1 ;  /* 0x000000040000795c */ /* 0x000fe20000300000 */
.L_x_95:
[----:B------:R-:W0:Y:S01]  /*5360*/  S2R R3, SR_CgaCtaId ;  /* 0x0000000000037919 */ /* 0x000e220000008800 */
[----:B------:R-:W-:Y:S02]  /*5370*/  MOV R0, 0x400 ;  /* 0x0000040000007802 */ /* 0x000fe40000000f00 */
[----:B------:R-:W-:Y:S02]  /*5380*/  SHF.L.U32 R2, R11, 0x1f, RZ ;  /* 0x0000001f0b027819 */ /* 0x000fe400000006ff */
[----:B0-----:R-:W-:-:S05]  /*5390*/  LEA R3, R3, R0, 0x18 ;  /* 0x0000000003037211 */ /* 0x001fca00078ec0ff */
[----:B------:R-:W-:-:S04]  /*53a0*/  VIADD R3, R3, 0x48 ;  /* 0x0000004803037836 */ /* 0x000fc80000000000 */
[C---:B------:R-:W-:Y:S02]  /*53b0*/  IMAD R5, R14.reuse, 0x8, R3 ;  /* 0x000000080e057824 */ /* 0x040fe400078e0203 */
[----:B------:R-:W-:Y:S02]  /*53c0*/  VIADD R14, R14, 0x1 ;  /* 0x000000010e0e7836 */ /* 0x000fe40000000000 */
[----:B------:R-:W0:Y:S03]  /*53d0*/  SYNCS.PHASECHK.TRANS64.TRYWAIT P0, [R5+URZ], R2 ;  /* 0x00000002050075a7 */ /* 0x000e26000800017f */
[----:B------:R-:W-:-:S04]  /*53e0*/  ISETP.NE.AND P1, PT, R14, 0x9, PT ;  /* 0x000000090e00780c */ /* 0x000fc80003f25270 */
[----:B------:R-:W-:Y:S02]  /*53f0*/  SEL R0, RZ, 0x1, P1 ;  /* 0x00000001ff007807 */ /* 0x000fe40000800000 */
[----:B------:R-:W-:Y:S02]  /*5400*/  SEL R14, R14, RZ, P1 ;  /* 0x000000ff0e0e7207 */ /* 0x000fe40000800000 */
[----:B------:R-:W-:-:S03]  /*5410*/  LOP3.LUT R11, R11, R0, RZ, 0x3c, !PT ;  /* 0x000000000b0b7212 */ /* 0x000fc600078e3cff */
[----:B------:R-:W-:Y:S01]  /*5420*/  IMAD R7, R14, 0x8, R3 ;  /* 0x000000080e077824 */ /* 0x000fe200078e0203 */
[----:B------:R-:W-:Y:S01]  /*5430*/  SHF.L.U32 R4, R11, 0x1f, RZ ;  /* 0x0000001f0b047819 */ /* 0x000fe200000006ff */
[----:B0-----:R-:W-:Y:S06]  /*5440*/  @!P0 BRA `(.L_x_96) ;  /* 0x0000000400cc8947 */ /* 0x001fec0003800000 */
.L_x_114:
[----:B------:R-:W1:Y:S01]  /*5450*/  SYNCS.PHASECHK.TRANS64.TRYWAIT P0, [R7+URZ], R4 ;  /* 0x00000004070075a7 */ /* 0x000e62000800017f */
[----:B------:R-:W-:-:S05]  /*5460*/  VIADD R0, R14, 0x1 ;  /* 0x000000010e007836 */ /* 0x000fca0000000000 */
[----:B------:R-:W-:-:S04]  /*5470*/  ISETP.NE.AND P1, PT, R0, 0x9, PT ;  /* 0x000000090000780c */ /* 0x000fc80003f25270 */
[----:B0-----:R-:W-:Y:S02]  /*5480*/  SEL R2, RZ, 0x1, P1 ;  /* 0x00000001ff027807 */ /* 0x001fe40000800000 */
[----:B------:R-:W-:Y:S02]  /*5490*/  SEL R0, R0, RZ, P1 ;  /* 0x000000ff00007207 */ /* 0x000fe40000800000 */
[----:B------:R-:W-:-:S03]  /*54a0*/  LOP3.LUT R11, R11, R2, RZ, 0x3c, !PT ;  /* 0x000000020b0b7212 */ /* 0x000fc600078e3cff */
[----:B------:R-:W-:Y:S01]  /*54b0*/  IMAD R6, R0, 0x8, R3 ;  /* 0x0000000800067824 */ /* 0x000fe200078e0203 */
[----:B------:R-:W-:Y:S01]  /*54c0*/  SHF.L.U32 R5, R11, 0x1f, RZ ;  /* 0x0000001f0b057819 */ /* 0x000fe200000006ff */
[----:B-1----:R-:W-:Y:S06]  /*54d0*/  @!P0 BRA `(.L_x_97) ;  /* 0x0000000400bc8947 */ /* 0x002fec0003800000 */
.L_x_115:
[----:B------:R-:W1:Y:S01]  /*54e0*/  SYNCS.PHASECHK.TRANS64.TRYWAIT P0, [R6+URZ], R5 ;  /* 0x00000005060075a7 */ /* 0x000e62000800017f */
[----:B------:R-:W-:-:S05]  /*54f0*/  VIADD R0, R0, 0x1 ;  /* 0x0000000100007836 */ /* 0x000fca0000000000 */
[----:B------:R-:W-:-:S04]  /*5500*/  ISETP.NE.AND P1, PT, R0, 0x9, PT ;  /* 0x000000090000780c */ /* 0x000fc80003f25270 */
[----:B------:R-:W-:Y:S02]  /*5510*/  SEL R2, RZ, 0x1, P1 ;  /* 0x00000001ff027807 */ /* 0x000fe40000800000 */
[----:B------:R-:W-:Y:S02]  /*5520*/  SEL R0, R0, RZ, P1 ;  /* 0x000000ff00007207 */ /* 0x000fe40000800000 */
[----:B------:R-:W-:-:S03]  /*5530*/  LOP3.LUT R11, R11, R2, RZ, 0x3c, !PT ;  /* 0x000000020b0b7212 */ /* 0x000fc600078e3cff */
[----:B0-----:R-:W-:Y:S01]  /*5540*/  IMAD R7, R0, 0x8, R3 ;  /* 0x0000000800077824 */ /* 0x001fe200078e0203 */
[----:B------:R-:W-:Y:S01]  /*5550*/  SHF.L.U32 R4, R11, 0x1f, RZ ;  /* 0x0000001f0b047819 */ /* 0x000fe200000006ff */
[----:B-1----:R-:W-:Y:S06]  /*5560*/  @!P0 BRA `(.L_x_98) ;  /* 0x0000000400ac8947 */ /* 0x002fec0003800000 */
.L_x_116:
        /* <DEDUP_REMOVED lines=9> */
.L_x_117:
        /* <DEDUP_REMOVED lines=9> */
.L_x_118:
        /* <DEDUP_REMOVED lines=9> */
.L_x_119:
        /* <DEDUP_REMOVED lines=9> */
.L_x_120:
[----:B------:R-:W1:Y:S01]  /*57b0*/  SYNCS.PHASECHK.TRANS64.TRYWAIT P0, [R7+URZ], R4 ;  /* 0x00000004070075a7 */ /* 0x000e62000800017f */
[----:B------:R-:W-:-:S05]  /*57c0*/  VIADD R0, R0, 0x1 ;  /* 0x0000000100007836 */ /* 0x000fca0000000000 */
[----:B------:R-:W-:-:S04]  /*57d0*/  ISETP.NE.AND P1, PT, R0, 0x9, PT ;  /* 0x000000090000780c */ /* 0x000fc80003f25270 */
[----:B------:R-:W-:Y:S02]  /*57e0*/  SEL R2, RZ, 0x1, P1 ;  /* 0x00000001ff027807 */ /* 0x000fe40000800000 */
[----:B------:R-:W-:Y:S02]  /*57f0*/  SEL R0, R0, RZ, P1 ;  /* 0x000000ff00007207 */ /* 0x000fe40000800000 */
[----:B------:R-:W-:Y:S01]  /*5800*/  LOP3.LUT R2, R11, R2, RZ, 0x3c, !PT ;  /* 0x000000020b027212 */ /* 0x000fe200078e3cff */
[----:B-1----:R-:W-:Y:S06]  /*5810*/  @!P0 BRA `(.L_x_103) ;  /* 0x0000000400648947 */ /* 0x002fec0003800000 */
.L_x_121:
[----:B------:R-:W-:Y:S01]  /*5820*/  IMAD R3, R0, 0x8, R3 ;  /* 0x0000000800037824 */ /* 0x000fe200078e0203 */
[----:B------:R-:W-:-:S07]  /*5830*/  SHF.L.U32 R0, R2, 0x1f, RZ ;  /* 0x0000001f02007819 */ /* 0x000fce00000006ff */
.L_x_104:
[----:B--2---:R2:W3:Y:S02]  /*5840*/  SYNCS.PHASECHK.TRANS64.TRYWAIT P0, [R3+URZ], R0 ;  /* 0x00000000030075a7 */ /* 0x0044e4000800017f */
[----:B---3--:R-:W-:Y:S05]  /*5850*/  @!P0 NANOSLEEP.SYNCS 0x989680 ;  /* 0x009896800000895d */ /* 0x008fea0003900000 */
[----:B------:R-:W3:Y:S02]  /*5860*/  @!P0 SYNCS.PHASECHK.TRANS64 P0, [R3+URZ], R0 ;  /* 0x00000000030085a7 */ /* 0x000ee4000800007f */
[----:B---3--:R-:W-:Y:S05]  /*5870*/  @!P0 BRA `(.L_x_104) ;  /* 0xfffffffc00f08947 */ /* 0x008fea000383ffff */
.L_x_94:
[----:B------:R-:W-:Y:S05]  /*5880*/  BSYNC B0 ;  /* 0x0000000000007941 */ /* 0x000fea0003800000 */
.L_x_93:
[----:B------:R-:W-:Y:S05]  /*5890*/  EXIT ;  /* 0x000000000000794d */ /* 0x000fea0003800000 */
.L_x_20:
[----:B0-----:R-:W-:-:S04]  /*58a0*/  IMAD.U32 R19, RZ, RZ, UR15 ;  /* 0x0000000fff137e24 */ /* 0x001fc8000f8e00ff */
[----:B------:R0:W1:Y:S03]  /*58b0*/  SYNCS.PHASECHK.TRANS64.TRYWAIT P0, [R19+URZ+-0x8], R18 ;  /* 0xfffff812130075a7 */ /* 0x000066000800017f */
[----:B-1----:R-:W-:Y:S05]  /*58c0*/  @!P0 NANOSLEEP.SYNCS 0x989680 ;  /* 0x009896800000895d */ /* 0x002fea0003900000 */
[----:B------:R-:W1:Y:S02]  /*58d0*/  @!P0 SYNCS.PHASECHK.TRANS64 P0, [R19+URZ+-0x8], R18 ;  /* 0xfffff812130085a7 */ /* 0x000e64000800007f */
[----:B-1----:R-:W-:Y:S05]  /*58e0*/  @!P0 BRA `(.L_x_20) ;  /* 0xfffffffc00ec8947 */ /* 0x002fea000383ffff */
[----:B------:R-:W-:Y:S05]  /*58f0*/  BRA `(.L_x_105) ;  /* 0xffffffbc00b87947 */ /* 0x000fea000383ffff */
.L_x_25:
[----:B-1----:R-:W-:-:S04]  /*5900*/  IMAD.U32 R19, RZ, RZ, UR6 ;  /* 0x00000006ff137e24 */ /* 0x002fc8000f8e00ff */
[----:B------:R1:W4:Y:S03]  /*5910*/  SYNCS.PHASECHK.TRANS64.TRYWAIT P0, [R19+URZ], R18 ;  /* 0x00000012130075a7 */ /* 0x000326000800017f */
[----:B----4-:R-:W-:Y:S05]  /*5920*/  @!P0 NANOSLEEP.SYNCS 0x989680 ;  /* 0x009896800000895d */ /* 0x010fea0003900000 */
[----:B------:R-:W4:Y:S02]  /*5930*/  @!P0 SYNCS.PHASECHK.TRANS64 P0, [R19+URZ], R18 ;  /* 0x00000012130085a7 */ /* 0x000f24000800007f */
[----:B----4-:R-:W-:Y:S05]  /*5940*/  @!P0 BRA `(.L_x_25) ;  /* 0xfffffffc00ec8947 */ /* 0x010fea000383ffff */
[----:B------:R-:W-:Y:S05]  /*5950*/  BRA `(.L_x_24) ;  /* 0xffffffc000207947 */ /* 0x000fea000383ffff */
.L_x_31:
[----:B-1----:R-:W-:-:S04]  /*5960*/  IMAD.U32 R21, RZ, RZ, UR9 ;  /* 0x00000009ff157e24 */ /* 0x002fc8000f8e00ff */
[----:B------:R1:W4:Y:S03]  /*5970*/  SYNCS.PHASECHK.TRANS64.TRYWAIT P0, [R21+URZ], R20 ;  /* 0x00000014150075a7 */ /* 0x000326000800017f */
[----:B----4-:R-:W-:Y:S05]  /*5980*/  @!P0 NANOSLEEP.SYNCS 0x989680 ;  /* 0x009896800000895d */ /* 0x010fea0003900000 */
[----:B------:R-:W4:Y:S02]  /*5990*/  @!P0 SYNCS.PHASECHK.TRANS64 P0, [R21+URZ], R20 ;  /* 0x00000014150085a7 */ /* 0x000f24000800007f */
[----:B----4-:R-:W-:Y:S05]  /*59a0*/  @!P0 BRA `(.L_x_31) ;  /* 0xfffffffc00ec8947 */ /* 0x010fea000383ffff */
[----:B------:R-:W-:Y:S05]  /*59b0*/  BRA `(.L_x_30) ;  /* 0xffffffc400947947 */ /* 0x000fea000383ffff */
.L_x_39:
[----:B0-----:R-:W-:-:S04]  /*59c0*/  IMAD.U32 R19, RZ, RZ, UR15 ;  /* 0x0000000fff137e24 */ /* 0x001fc8000f8e00ff */
[----:B------:R0:W1:Y:S03]  /*59d0*/  SYNCS.PHASECHK.TRANS64.TRYWAIT P0, [R19+URZ+0x8], R18 ;  /* 0x00000812130075a7 */ /* 0x000066000800017f */
[----:B-1----:R-:W-:Y:S05]  /*59e0*/  @!P0 NANOSLEEP.SYNCS 0x989680 ;  /* 0x009896800000895d */ /* 0x002fea0003900000 */
[----:B------:R-:W1:Y:S02]  /*59f0*/  @!P0 SYNCS.PHASECHK.TRANS64 P0, [R19+URZ+0x8], R18 ;  /* 0x00000812130085a7 */ /* 0x000e64000800007f */
[----:B-1----:R-:W-:Y:S05]  /*5a00*/  @!P0 BRA `(.L_x_39) ;  /* 0xfffffffc00ec8947 */ /* 0x002fea000383ffff */
[----:B------:R-:W-:Y:S05]  /*5a10*/  BRA `(.L_x_106) ;  /* 0xffffffcc00e07947 */ /* 0x000fea000383ffff */
.L_x_80:
[----:B------:R-:W-:Y:S01]  /*5a20*/  BSSY B1, `(.L_x_107) ;  /* 0x0000006000017945 */ /* 0x000fe20003800000 */
[----:B------:R-:W-:-:S07]  /*5a30*/  IMAD.MOV.U32 R7, RZ, RZ, -0x1 ;  /* 0xffffffffff077424 */ /* 0x000fce00078e00ff */
[----:B------:R-:W-:Y:S05]  /*5a40*/  WARPSYNC.COLLECTIVE R7, `(.L_x_108) ;  /* 0x00000000070c7348 */ /* 0x000fea0003c00000 */
[----:B------:R-:W-:Y:S02]  /*5a50*/  ELECT P1, UR62, PT ;  /* 0x00000000003e782f */ /* 0x000fe40003820000 */
[----:B------:R-:W-:Y:S01]  /*5a60*/  MOV R7, UR62 ;  /* 0x0000003e00077c02 */ /* 0x000fe20008000f00 */
[----:B------:R-:W-:Y:S10]  /*5a70*/  ENDCOLLECTIVE ;  /* 0x000000000000791b */ /* 0x000ff40003800000 */
.L_x_108:
[----:B------:R-:W-:Y:S05]  /*5a80*/  BSYNC B1 ;  /* 0x0000000000017941 */ /* 0x000fea0003800000 */
.L_x_107:
[----:B------:R-:W-:Y:S05]  /*5a90*/  BRA `(.L_x_109) ;  /* 0xffffffec00147947 */ /* 0x000fea000383ffff */
.L_x_83:
[----:B0-----:R0:W1:Y:S02]  /*5aa0*/  SYNCS.PHASECHK.TRANS64.TRYWAIT P1, [R20+URZ+0x48], R5 ;  /* 0x00004805140075a7 */ /* 0x001064000802017f */
[----:B-1----:R-:W-:Y:S05]  /*5ab0*/  @!P1 NANOSLEEP.SYNCS 0x989680 ;  /* 0x009896800000995d */ /* 0x002fea0003900000 */
[----:B------:R-:W1:Y:S02]  /*5ac0*/  @!P1 SYNCS.PHASECHK.TRANS64 P1, [R20+URZ+0x48], R5 ;  /* 0x00004805140095a7 */ /* 0x000e64000802007f */
[----:B-1----:R-:W-:Y:S05]  /*5ad0*/  @!P1 BRA `(.L_x_83) ;  /* 0xfffffffc00f09947 */ /* 0x002fea000383ffff */
[----:B------:R-:W-:Y:S05]  /*5ae0*/  BRA `(.L_x_110) ;  /* 0xffffffec00487947 */ /* 0x000fea000383ffff */
.L_x_92:
[----:B------:R-:W-:Y:S01]  /*5af0*/  BSSY B0, `(.L_x_111) ;  /* 0x0000006000007945 */ /* 0x000fe20003800000 */
[----:B------:R-:W-:-:S07]  /*5b00*/  IMAD.MOV.U32 R7, RZ, RZ, -0x1 ;  /* 0xffffffffff077424 */ /* 0x000fce00078e00ff */
[----:B------:R-:W-:Y:S05]  /*5b10*/  WARPSYNC.COLLECTIVE R7, `(.L_x_112) ;  /* 0x00000000070c7348 */ /* 0x000fea0003c00000 */
[----:B------:R-:W-:Y:S02]  /*5b20*/  ELECT P1, UR62, PT ;  /* 0x00000000003e782f */ /* 0x000fe40003820000 */
[----:B------:R-:W-:Y:S01]  /*5b30*/  MOV R7, UR62 ;  /* 0x0000003e00077c02 */ /* 0x000fe20008000f00 */
[----:B------:R-:W-:Y:S10]  /*5b40*/  ENDCOLLECTIVE ;  /* 0x000000000000791b */ /* 0x000ff40003800000 */
.L_x_112:
[----:B------:R-:W-:Y:S05]  /*5b50*/  BSYNC B0 ;  /* 0x0000000000007941 */ /* 0x000fea0003800000 */
.L_x_111:
[----:B------:R-:W-:Y:S01]  /*5b60*/  PLOP3.LUT P0, PT, P1, PT, PT, 0x80, 0x0 ;  /* 0x000000000000781c */ /* 0x000fe20000f0f070 */
[----:B------:R-:W-:-:S12]  /*5b70*/  BRA `(.L_x_113) ;  /* 0xfffffff400e07947 */ /* 0x000fd8000383ffff */
.L_x_96:
[----:B0-----:R0:W1:Y:S02]  /*5b80*/  SYNCS.PHASECHK.TRANS64.TRYWAIT P0, [R5+URZ], R2 ;  /* 0x00000002050075a7 */ /* 0x001064000800017f */
[----:B-1----:R-:W-:Y:S05]  /*5b90*/  @!P0 NANOSLEEP.SYNCS 0x989680 ;  /* 0x009896800000895d */ /* 0x002fea0003900000 */
[----:B------:R-:W1:Y:S02]  /*5ba0*/  @!P0 SYNCS.PHASECHK.TRANS64 P0, [R5+URZ], R2 ;  /* 0x00000002050085a7 */ /* 0x000e64000800007f */
[----:B-1----:R-:W-:Y:S05]  /*5bb0*/  @!P0 BRA `(.L_x_96) ;  /* 0xfffffffc00f08947 */ /* 0x002fea000383ffff */
[----:B------:R-:W-:Y:S05]  /*5bc0*/  BRA `(.L_x_114) ;  /* 0xfffffff800207947 */ /* 0x000fea000383ffff */
.L_x_97:
[----:B0-----:R0:W1:Y:S02]  /*5bd0*/  SYNCS.PHASECHK.TRANS64.TRYWAIT P0, [R7+URZ], R4 ;  /* 0x00000004070075a7 */ /* 0x001064000800017f */
[----:B-1----:R-:W-:Y:S05]  /*5be0*/  @!P0 NANOSLEEP.SYNCS 0x989680 ;  /* 0x009896800000895d */ /* 0x002fea0003900000 */
[----:B------:R-:W1:Y:S02]  /*5bf0*/  @!P0 SYNCS.PHASECHK.TRANS64 P0, [R7+URZ], R4 ;  /* 0x00000004070085a7 */ /* 0x000e64000800007f */
[----:B-1----:R-:W-:Y:S05]  /*5c00*/  @!P0 BRA `(.L_x_97) ;  /* 0xfffffffc00f08947 */ /* 0x002fea000383ffff */
[----:B------:R-:W-:Y:S05]  /*5c10*/  BRA `(.L_x_115) ;  /* 0xfffffff800307947 */ /* 0x000fea000383ffff */
.L_x_98:
[----:B0-----:R0:W1:Y:S02]  /*5c20*/  SYNCS.PHASECHK.TRANS64.TRYWAIT P0, [R6+URZ], R5 ;  /* 0x00000005060075a7 */ /* 0x001064000800017f */
[----:B-1----:R-:W-:Y:S05]  /*5c30*/  @!P0 NANOSLEEP.SYNCS 0x989680 ;  /* 0x009896800000895d */ /* 0x002fea0003900000 */
[----:B------:R-:W1:Y:S02]  /*5c40*/  @!P0 SYNCS.PHASECHK.TRANS64 P0, [R6+URZ], R5 ;  /* 0x00000005060085a7 */ /* 0x000e64000800007f */
[----:B-1----:R-:W-:Y:S05]  /*5c50*/  @!P0 BRA `(.L_x_98) ;  /* 0xfffffffc00f08947 */ /* 0x002fea000383ffff */
[----:B------:R-:W-:Y:S05]  /*5c60*/  BRA `(.L_x_116) ;  /* 0xfffffff800407947 */ /* 0x000fea000383ffff */
.L_x_99:
[----:B0-----:R0:W1:Y:S02]  /*5c70*/  SYNCS.PHASECHK.TRANS64.TRYWAIT P0, [R7+URZ], R4 ;  /* 0x00000004070075a7 */ /* 0x001064000800017f */
[----:B-1----:R-:W-:Y:S05]  /*5c80*/  @!P0 NANOSLEEP.SYNCS 0x989680 ;  /* 0x009896800000895d */ /* 0x002fea0003900000 */
[----:B------:R-:W1:Y:S02]  /*5c90*/  @!P0 SYNCS.PHASECHK.TRANS64 P0, [R7+URZ], R4 ;  /* 0x00000004070085a7 */ /* 0x000e64000800007f */
[----:B-1----:R-:W-:Y:S05]  /*5ca0*/  @!P0 BRA `(.L_x_99) ;  /* 0xfffffffc00f08947 */ /* 0x002fea000383ffff */
[----:B------:R-:W-:Y:S05]  /*5cb0*/  BRA `(.L_x_117) ;  /* 0xfffffff800507947 */ /* 0x000fea000383ffff */
.L_x_100:
[----:B0-----:R0:W1:Y:S02]  /*5cc0*/  SYNCS.PHASECHK.TRANS64.TRYWAIT P0, [R6+URZ], R5 ;  /* 0x00000005060075a7 */ /* 0x001064000800017f */
[----:B-1----:R-:W-:Y:S05]  /*5cd0*/  @!P0 NANOSLEEP.SYNCS 0x989680 ;  /* 0x009896800000895d */ /* 0x002fea0003900000 */
[----:B------:R-:W1:Y:S02]  /*5ce0*/  @!P0 SYNCS.PHASECHK.TRANS64 P0, [R6+URZ], R5 ;  /* 0x00000005060085a7 */ /* 0x000e64000800007f */
[----:B-1----:R-:W-:Y:S05]  /*5cf0*/  @!P0 BRA `(.L_x_100) ;  /* 0xfffffffc00f08947 */ /* 0x002fea000383ffff */
[----:B------:R-:W-:Y:S05]  /*5d00*/  BRA `(.L_x_118) ;  /* 0xfffffff800607947 */ /* 0x000fea000383ffff */
.L_x_101:
[----:B0-----:R0:W1:Y:S02]  /*5d10*/  SYNCS.PHASECHK.TRANS64.TRYWAIT P0, [R7+URZ], R4 ;  /* 0x00000004070075a7 */ /* 0x001064000800017f */
[----:B-1----:R-:W-:Y:S05]  /*5d20*/  @!P0 NANOSLEEP.SYNCS 0x989680 ;  /* 0x009896800000895d */ /* 0x002fea0003900000 */
[----:B------:R-:W1:Y:S02]  /*5d30*/  @!P0 SYNCS.PHASECHK.TRANS64 P0, [R7+URZ], R4 ;  /* 0x00000004070085a7 */ /* 0x000e64000800007f */
[----:B-1----:R-:W-:Y:S05]  /*5d40*/  @!P0 BRA `(.L_x_101) ;  /* 0xfffffffc00f08947 */ /* 0x002fea000383ffff */
[----:B------:R-:W-:Y:S05]  /*5d50*/  BRA `(.L_x_119) ;  /* 0xfffffff800707947 */ /* 0x000fea000383ffff */
.L_x_102:
[----:B0-----:R0:W1:Y:S02]  /*5d60*/  SYNCS.PHASECHK.TRANS64.TRYWAIT P0, [R6+URZ], R5 ;  /* 0x00000005060075a7 */ /* 0x001064000800017f */
[----:B-1----:R-:W-:Y:S05]  /*5d70*/  @!P0 NANOSLEEP.SYNCS 0x989680 ;  /* 0x009896800000895d */ /* 0x002fea0003900000 */
[----:B------:R-:W1:Y:S02]  /*5d80*/  @!P0 SYNCS.PHASECHK.TRANS64 P0, [R6+URZ], R5 ;  /* 0x00000005060085a7 */ /* 0x000e64000800007f */
[----:B-1----:R-:W-:Y:S05]  /*5d90*/  @!P0 BRA `(.L_x_102) ;  /* 0xfffffffc00f08947 */ /* 0x002fea000383ffff */
[----:B------:R-:W-:Y:S05]  /*5da0*/  BRA `(.L_x_120) ;  /* 0xfffffff800807947 */ /* 0x000fea000383ffff */
.L_x_103:
[----:B-1----:R1:W2:Y:S02]  /*5db0*/  SYNCS.PHASECHK.TRANS64.TRYWAIT P0, [R7+URZ], R4 ;  /* 0x00000004070075a7 */ /* 0x0022a4000800017f */
[----:B--2---:R-:W-:Y:S05]  /*5dc0*/  @!P0 NANOSLEEP.SYNCS 0x989680 ;  /* 0x009896800000895d */ /* 0x004fea0003900000 */
[----:B------:R-:W2:Y:S02]  /*5dd0*/  @!P0 SYNCS.PHASECHK.TRANS64 P0, [R7+URZ], R4 ;  /* 0x00000004070085a7 */ /* 0x000ea4000800007f */
[----:B--2---:R-:W-:Y:S05]  /*5de0*/  @!P0 BRA `(.L_x_103) ;  /* 0xfffffffc00f08947 */ /* 0x004fea000383ffff */
[----:B------:R-:W-:Y:S05]  /*5df0*/  BRA `(.L_x_121) ;  /* 0xfffffff800887947 */ /* 0x000fea000383ffff */
.L_x_122:
[----:B------:R-:W-:-:S00]  /*5e00*/  BRA `(.L_x_122) ;  /* 0xfffffffc00fc7947 */ /* 0x000fc0000383ffff */
[----:B------:R-:W-:-:S00]  /*5e10*/  NOP ;  /* 0x0000000000007918 */ /* 0x000fc00000000000 */
        /* <DEDUP_REMOVED lines=14> */
.L_x_123:


//--------------------- .nv.shared._ZN7cutlass13device_kernelINS_4gemm6kernel13GemmUniversalIN4cute5tupleIJiiiiEEENS1_10collective13CollectiveMmaINS1_37MainloopSm90TmaGmmaWarpSpecializedFP8ILi9ENS5_IJNS4_1CILi2EEENSA_ILi1EEESC_EEENS1_32KernelTmaWarpSpecializedPingpongEEENS5_IJNSA_ILi64EEENSA_ILi32EEENSA_ILi256EEEEEENS_12float_e4m3_tENS5_IJlSC_lEEESK_SL_NS4_8TiledMMAINS4_8MMA_AtomIJNS4_4SM904GMMA30MMA_64x32x32_F32E4M3E4M3_SS_TNILNSP_7ScaleInE1ELSR_1EEEEEENS4_6LayoutINS5_IJSC_SC_SC_EEENS5_IJNSA_ILi0EEESW_SW_EEEEENS5_IJNS4_10UnderscoreESZ_SZ_EEEEENS4_13SM90_TMA_LOADENS4_14ComposedLayoutINS4_7SwizzleILi3ELi4ELi3EEENS4_18smem_ptr_flag_bitsILi8EEENSU_INS5_IJNSA_ILi8EEENSA_ILi128EEEEEENS5_IJS19_SC_EEEEEEEvNS4_8identityENS4_23SM90_TMA_LOAD_MULTICASTES1D_vS1E_EENS_8epilogue10collective6detail29Sm90TmaWarpSpecializedAdapterINS1I_15DefaultEpilogueISK_SL_SL_NS1H_6thread17LinearCombinationISK_Li1EffLNS1M_9ScaleType4KindE0ELNS_15FloatRoundStyleE2ESK_EENS1_15EpilogueDefaultEEEEEvvEEEEvNT_6ParamsE --------------------------
	.section	.nv.shared._ZN7cutlass13device_kernelINS_4gemm6kernel13GemmUniversalIN4cute5tupleIJiiiiEEENS1_10collective13CollectiveMmaINS1_37MainloopSm90TmaGmmaWarpSpecializedFP8ILi9ENS5_IJNS4_1CILi2EEENSA_ILi1EEESC_EEENS1_32KernelTmaWarpSpecializedPingpongEEENS5_IJNSA_ILi64EEENSA_ILi32EEENSA_ILi256EEEEEENS_12float_e4m3_tENS5_IJlSC_lEEESK_SL_NS4_8TiledMMAINS4_8MMA_AtomIJNS4_4SM904GMMA30MMA_64x32x32_F32E4M3E4M3_SS_TNILNSP_7ScaleInE1ELSR_1EEEEEENS4_6LayoutINS5_IJSC_SC_SC_EEENS5_IJNSA_ILi0EEESW_SW_EEEEENS5_IJNS4_10UnderscoreESZ_SZ_EEEEENS4_13SM90_TMA_LOADENS4_14ComposedLayoutINS4_7SwizzleILi3ELi4ELi3EEENS4_18smem_ptr_flag_bitsILi8EEENSU_INS5_IJNSA_ILi8EEENSA_ILi128EEEEEENS5_IJS19_SC_EEEEEEEvNS4_8identityENS4_23SM90_TMA_LOAD_MULTICASTES1D_vS1E_EENS_8epilogue10collective6detail29Sm90TmaWarpSpecializedAdapterINS1I_15DefaultEpilogueISK_SL_SL_NS1H_6thread17LinearCombinationISK_Li1EffLNS1M_9ScaleType4KindE0ELNS_15FloatRoundStyleE2ESK_EENS1_15EpilogueDefaultEEEEEvvEEEEvNT_6ParamsE,"aw",@nobits
	.sectionflags	@""
	.align	16
	.zero		1024


//--------------------- .nv.shared.reserved.0     --------------------------
	.section	.nv.shared.reserved.0,"aw",@nobits
	.weak		__nv_reservedSMEM_offset_0_alias
	.size		__nv_reservedSMEM_offset_0_alias, 0, 0
	.other		__nv_reservedSMEM_offset_0_alias,@"STO_CUDA_RESERVED_SHARED STV_DEFAULT"
__nv_reservedSMEM_offset_0_alias:
	.zero		0


//--------------------- .nv.global                --------------------------
	.section	.nv.global,"aw",@nobits
.nv.global:
	.type		_ZN40_INTERNAL_efa8f74b_4_k_cu_f1b41b68_113044cute1_E,@object
	.size		_ZN40_INTERNAL_efa8f74b_4_k_cu_f1b41b68_113044cute1_E,(_ZN40_INTERNAL_efa8f74b_4_k_cu_f1b41b68_113044cuda3std3__45__cpo6cbeginE - _ZN40_INTERNAL_efa8f74b_4_k_cu_f1b41b68_113044cute1_E)
_ZN40_INTERNAL_efa8f74b_4_k_cu_f1b41b68_113044cute1_E:
	.zero		1
	.type		_ZN40_INTERNAL_efa8f74b_4_k_cu_f1b41b68_113044cuda3std3__45__cpo6cbeginE,@object
	.size		_ZN40_INTERNAL_efa8f74b_4_k_cu_f1b41b68_113044cuda3std3__45__cpo6cbeginE,(_ZN40_INTERNAL_efa8f74b_4_k_cu_f1b41b68_113044cuda3std3__48in_placeE - _ZN40_INTERNAL_efa8f74b_4_k_cu_f1b41b68_113044cuda3std3__45__cpo6cbeginE)
_ZN40_INTERNAL_efa8f74b_4_k_cu_f1b41b68_113044cuda3std3__45__cpo6cbeginE:
	.zero		1
	.type		_ZN40_INTERNAL_efa8f74b_4_k_cu_f1b41b68_113044cuda3std3__48in_placeE,@object
	.size		_ZN40_INTERNAL_efa8f74b_4_k_cu_f1b41b68_113044cuda3std3__48in_placeE,(_ZN40_INTERNAL_efa8f74b_4_k_cu_f1b41b68_113044cuda3std6ranges3__45__cpo9iter_moveE - _ZN40_INTERNAL_efa8f74b_4_k_cu_f1b41b68_113044cuda3std3__48in_placeE)
_ZN40_INTERNAL_efa8f74b_4_k_cu_f1b41b68_113044cuda3std3__48in_placeE:
	.zero		1
	.type		_ZN40_INTERNAL_efa8f74b_4_k_cu_f1b41b68_113044cuda3std6ranges3__45__cpo9iter_moveE,@object
	.size		_ZN40_INTERNAL_efa8f74b_4_k_cu_f1b41b68_113044cuda3std6ranges3__45__cpo9iter_moveE,(_ZN40_INTERNAL_efa8f74b_4_k_cu_f1b41b68_113044cuda3std3__45__cpo5beginE - _ZN40_INTERNAL_efa8f74b_4_k_cu_f1b41b68_113044cuda3std6ranges3__45__cpo9iter_moveE)
_ZN40_INTERNAL_efa8f74b_4_k_cu_f1b41b68_113044cuda3std6ranges3__45__cpo9iter_moveE:
	.zero		1
	.type		_ZN40_INTERNAL_efa8f74b_4_k_cu_f1b41b68_113044cuda3std3__45__cpo5beginE,@object
	.size		_ZN40_INTERNAL_efa8f74b_4_k_cu_f1b41b68_113044cuda3std3__45__cpo5beginE,(_ZN40_INTERNAL_efa8f74b_4_k_cu_f1b41b68_113044cuda3std3__442_GLOBAL__N__efa8f74b_4_k_cu_f1b41b68_113046ignoreE - _ZN40_INTERNAL_efa8f74b_4_k_cu_f1b41b68_113044cuda3std3__45__cpo5beginE)
_ZN40_INTERNAL_efa8f74b_4_k_cu_f1b41b68_113044cuda3std3__45__cpo5beginE:
	.zero		1
	.type		_ZN40_INTERNAL_efa8f74b_4_k_cu_f1b41b68_113044cuda3std3__442_GLOBAL__N__efa8f74b_4_k_cu_f1b41b68_113046ignoreE,@object
	.size		_ZN40_INTERNAL_efa8f74b_4_k_cu_f1b41b68_113044cuda3std3__442_GLOBAL__N__efa8f74b_4_k_cu_f1b41b68_113046ignoreE,(_ZN40_INTERNAL_efa8f74b_4_k_cu_f1b41b68_113044cute7productE - _ZN40_INTERNAL_efa8f74b_4_k_cu_f1b41b68_113044cuda3std3__442_GLOBAL__N__efa8f74b_4_k_cu_f1b41b68_113046ignoreE)
_ZN40_INTERNAL_efa8f74b_4_k_cu_f1b41b68_113044cuda3std3__442_GLOBAL__N__efa8f74b_4_k_cu_f1b41b68_113046ignoreE:
	.zero		1
	.type		_ZN40_INTERNAL_efa8f74b_4_k_cu_f1b41b68_113044cute7productE,@object
	.size		_ZN40_INTERNAL_efa8f74b_4_k_cu_f1b41b68_113044cute7productE,(_ZN40_INTERNAL_efa8f74b_4_k_cu_f1b41b68_113044cuda3std3__45__cpo3endE - _ZN40_INTERNAL_efa8f74b_4_k_cu_f1b41b68_113044cute7productE)
_ZN40_INTERNAL_efa8f74b_4_k_cu_f1b41b68_113044cute7productE:
	.zero		1
	.type		_ZN40_INTERNAL_efa8f74b_4_k_cu_f1b41b68_113044cuda3std3__45__cpo3endE,@object
	.size		_ZN40_INTERNAL_efa8f74b_4_k_cu_f1b41b68_113044cuda3std3__45__cpo3endE,(_ZN40_INTERNAL_efa8f74b_4_k_cu_f1b41b68_113044cuda3std3__419piecewise_constructE - _ZN40_INTERNAL_efa8f74b_4_k_cu_f1b41b68_113044cuda3std3__45__cpo3endE)
_ZN40_INTERNAL_efa8f74b_4_k_cu_f1b41b68_113044cuda3std3__45__cpo3endE:
	.zero		1
	.type		_ZN40_INTERNAL_efa8f74b_4_k_cu_f1b41b68_113044cuda3std3__419piecewise_constructE,@object
	.size		_ZN40_INTERNAL_efa8f74b_4_k_cu_f1b41b68_113044cuda3std3__419piecewise_constructE,(_ZN40_INTERNAL_efa8f74b_4_k_cu_f1b41b68_113044cuda3std3__45__cpo4cendE - _ZN40_INTERNAL_efa8f74b_4_k_cu_f1b41b68_113044cuda3std3__419piecewise_constructE)
_ZN40_INTERNAL_efa8f74b_4_k_cu_f1b41b68_113044cuda3std3__419piecewise_constructE:
	.zero		1
	.type		_ZN40_INTERNAL_efa8f74b_4_k_cu_f1b41b68_113044cuda3std3__45__cpo4cendE,@object
	.size		_ZN40_INTERNAL_efa8f74b_4_k_cu_f1b41b68_113044cuda3std3__45__cpo4cendE,(_ZN40_INTERNAL_efa8f74b_4_k_cu_f1b41b68_113044cuda3std6ranges3__45__cpo4swapE - _ZN40_INTERNAL_efa8f74b_4_k_cu_f1b41b68_113044cuda3std3__45__cpo4cendE)
_ZN40_INTERNAL_efa8f74b_4_k_cu_f1b41b68_113044cuda3std3__45__cpo4cendE:
	.zero		1
	.type		_ZN40_INTERNAL_efa8f74b_4_k_cu_f1b41b68_113044cuda3std6ranges3__45__cpo4swapE,@object
	.size		_ZN40_INTERNAL_efa8f74b_4_k_cu_f1b41b68_113044cuda3std6ranges3__45__cpo4swapE,(.L_7 - _ZN40_INTERNAL_efa8f74b_4_k_cu_f1b41b68_113044cuda3std6ranges3__45__cpo4swapE)
_ZN40_INTERNAL_efa8f74b_4_k_cu_f1b41b68_113044cuda3std6ranges3__45__cpo4swapE:
	.zero		1
.L_7:


//--------------------- .nv.constant0._ZN7cutlass13device_kernelINS_4gemm6kernel13GemmUniversalIN4cute5tupleIJiiiiEEENS1_10collective13CollectiveMmaINS1_37MainloopSm90TmaGmmaWarpSpecializedFP8ILi9ENS5_IJNS4_1CILi2EEENSA_ILi1EEESC_EEENS1_32KernelTmaWarpSpecializedPingpongEEENS5_IJNSA_ILi64EEENSA_ILi32EEENSA_ILi256EEEEEENS_12float_e4m3_tENS5_IJlSC_lEEESK_SL_NS4_8TiledMMAINS4_8MMA_AtomIJNS4_4SM904GMMA30MMA_64x32x32_F32E4M3E4M3_SS_TNILNSP_7ScaleInE1ELSR_1EEEEEENS4_6LayoutINS5_IJSC_SC_SC_EEENS5_IJNSA_ILi0EEESW_SW_EEEEENS5_IJNS4_10UnderscoreESZ_SZ_EEEEENS4_13SM90_TMA_LOADENS4_14ComposedLayoutINS4_7SwizzleILi3ELi4ELi3EEENS4_18smem_ptr_flag_bitsILi8EEENSU_INS5_IJNSA_ILi8EEENSA_ILi128EEEEEENS5_IJS19_SC_EEEEEEEvNS4_8identityENS4_23SM90_TMA_LOAD_MULTICASTES1D_vS1E_EENS_8epilogue10collective6detail29Sm90TmaWarpSpecializedAdapterINS1I_15DefaultEpilogueISK_SL_SL_NS1H_6thread17LinearCombinationISK_Li1EffLNS1M_9ScaleType4KindE0ELNS_15FloatRoundStyleE2ESK_EENS1_15EpilogueDefaultEEEEEvvEEEEvNT_6ParamsE --------------------------
	.section	.nv.constant0._ZN7cutlass13device_kernelINS_4gemm6kernel13GemmUniversalIN4cute5tupleIJiiiiEEENS1_10collective13CollectiveMmaINS1_37MainloopSm90TmaGmmaWarpSpecializedFP8ILi9ENS5_IJNS4_1CILi2EEENSA_ILi1EEESC_EEENS1_32KernelTmaWarpSpecializedPingpongEEENS5_IJNSA_ILi64EEENSA_ILi32EEENSA_ILi256EEEEEENS_12float_e4m3_tENS5_IJlSC_lEEESK_SL_NS4_8TiledMMAINS4_8MMA_AtomIJNS4_4SM904GMMA30MMA_64x32x32_F32E4M3E4M3_SS_TNILNSP_7ScaleInE1ELSR_1EEEEEENS4_6LayoutINS5_IJSC_SC_SC_EEENS5_IJNSA_ILi0EEESW_SW_EEEEENS5_IJNS4_10UnderscoreESZ_SZ_EEEEENS4_13SM90_TMA_LOADENS4_14ComposedLayoutINS4_7SwizzleILi3ELi4ELi3EEENS4_18smem_ptr_flag_bitsILi8EEENSU_INS5_IJNSA_ILi8EEENSA_ILi128EEEEEENS5_IJS19_SC_EEEEEEEvNS4_8identityENS4_23SM90_TMA_LOAD_MULTICASTES1D_vS1E_EENS_8epilogue10collective6detail29Sm90TmaWarpSpecializedAdapterINS1I_15DefaultEpilogueISK_SL_SL_NS1H_6thread17LinearCombinationISK_Li1EffLNS1M_9ScaleType4KindE0ELNS_15FloatRoundStyleE2ESK_EENS1_15EpilogueDefaultEEEEEvvEEEEvNT_6ParamsE,"a",@progbits
	.sectionflags	@""
	.align	4
.nv.constant0._ZN7cutlass13device_kernelINS_4gemm6kernel13GemmUniversalIN4cute5tupleIJiiiiEEENS1_10collective13CollectiveMmaINS1_37MainloopSm90TmaGmmaWarpSpecializedFP8ILi9ENS5_IJNS4_1CILi2EEENSA_ILi1EEESC_EEENS1_32KernelTmaWarpSpecializedPingpongEEENS5_IJNSA_ILi64EEENSA_ILi32EEENSA_ILi256EEEEEENS_12float_e4m3_tENS5_IJlSC_lEEESK_SL_NS4_8TiledMMAINS4_8MMA_AtomIJNS4_4SM904GMMA30MMA_64x32x32_F32E4M3E4M3_SS_TNILNSP_7ScaleInE1ELSR_1EEEEEENS4_6LayoutINS5_IJSC_SC_SC_EEENS5_IJNSA_ILi0EEESW_SW_EEEEENS5_IJNS4_10UnderscoreESZ_SZ_EEEEENS4_13SM90_TMA_LOADENS4_14ComposedLayoutINS4_7SwizzleILi3ELi4ELi3EEENS4_18smem_ptr_flag_bitsILi8EEENSU_INS5_IJNSA_ILi8EEENSA_ILi128EEEEEENS5_IJS19_SC_EEEEEEEvNS4_8identityENS4_23SM90_TMA_LOAD_MULTICASTES1D_vS1E_EENS_8epilogue10collective6detail29Sm90TmaWarpSpecializedAdapterINS1I_15DefaultEpilogueISK_SL_SL_NS1H_6thread17LinearCombinationISK_Li1EffLNS1M_9ScaleType4KindE0ELNS_15FloatRoundStyleE2ESK_EENS1_15EpilogueDefaultEEEEEvvEEEEvNT_6ParamsE:
	.zero		1664


//--------------------- SYMBOLS --------------------------

	.type		.nv.reservedSmem.offset0,@object
	.size		.nv.reservedSmem.offset0,0x4
